//
// Generated by NVIDIA NVVM Compiler
//
// Compiler Build ID: CL-36424714
// Cuda compilation tools, release 13.0, V13.0.88
// Based on NVVM 20.0.0
//

.version 9.0
.target sm_100
.address_size 64

	// .globl	_Z19addr_convert_kernelPlPiS0_iS0_S_S0_iii

.visible .entry _Z19addr_convert_kernelPlPiS0_iS0_S_S0_iii(
	.param .u64 .ptr .align 1 _Z19addr_convert_kernelPlPiS0_iS0_S_S0_iii_param_0,
	.param .u64 .ptr .align 1 _Z19addr_convert_kernelPlPiS0_iS0_S_S0_iii_param_1,
	.param .u64 .ptr .align 1 _Z19addr_convert_kernelPlPiS0_iS0_S_S0_iii_param_2,
	.param .u32 _Z19addr_convert_kernelPlPiS0_iS0_S_S0_iii_param_3,
	.param .u64 .ptr .align 1 _Z19addr_convert_kernelPlPiS0_iS0_S_S0_iii_param_4,
	.param .u64 .ptr .align 1 _Z19addr_convert_kernelPlPiS0_iS0_S_S0_iii_param_5,
	.param .u64 .ptr .align 1 _Z19addr_convert_kernelPlPiS0_iS0_S_S0_iii_param_6,
	.param .u32 _Z19addr_convert_kernelPlPiS0_iS0_S_S0_iii_param_7,
	.param .u32 _Z19addr_convert_kernelPlPiS0_iS0_S_S0_iii_param_8,
	.param .u32 _Z19addr_convert_kernelPlPiS0_iS0_S_S0_iii_param_9
)
{
	.reg .pred 	%p<9>;
	.reg .b32 	%r<36>;
	.reg .b64 	%rd<39>;

	ld.param.u64 	%rd14, [_Z19addr_convert_kernelPlPiS0_iS0_S_S0_iii_param_0];
	ld.param.u64 	%rd16, [_Z19addr_convert_kernelPlPiS0_iS0_S_S0_iii_param_2];
	ld.param.u32 	%r15, [_Z19addr_convert_kernelPlPiS0_iS0_S_S0_iii_param_3];
	ld.param.u64 	%rd17, [_Z19addr_convert_kernelPlPiS0_iS0_S_S0_iii_param_4];
	ld.param.u64 	%rd18, [_Z19addr_convert_kernelPlPiS0_iS0_S_S0_iii_param_5];
	ld.param.u64 	%rd19, [_Z19addr_convert_kernelPlPiS0_iS0_S_S0_iii_param_6];
	ld.param.u32 	%r17, [_Z19addr_convert_kernelPlPiS0_iS0_S_S0_iii_param_7];
	ld.param.u32 	%r18, [_Z19addr_convert_kernelPlPiS0_iS0_S_S0_iii_param_8];
	ld.param.u32 	%r16, [_Z19addr_convert_kernelPlPiS0_iS0_S_S0_iii_param_9];
	mov.u32 	%r19, %ctaid.x;
	mov.u32 	%r20, %ntid.x;
	mov.u32 	%r21, %tid.x;
	mad.lo.s32 	%r22, %r19, %r20, %r21;
	mul.lo.s32 	%r1, %r18, %r22;
	add.s32 	%r23, %r1, %r18;
	min.s32 	%r2, %r23, %r17;
	setp.lt.s32 	%p1, %r15, 1;
	@%p1 bra 	$L__BB0_11;
	cvt.s64.s32 	%rd1, %r16;
	cvta.to.global.u64 	%rd2, %rd14;
	cvta.to.global.u64 	%rd3, %rd18;
	cvta.to.global.u64 	%rd4, %rd17;
	cvta.to.global.u64 	%rd5, %rd16;
	cvta.to.global.u64 	%rd6, %rd19;
	mov.b32 	%r30, 0;
	mov.u32 	%r31, %r30;
$L__BB0_2:
	ld.param.u64 	%rd37, [_Z19addr_convert_kernelPlPiS0_iS0_S_S0_iii_param_1];
	cvta.to.global.u64 	%rd20, %rd37;
	mul.wide.u32 	%rd21, %r30, 4;
	add.s64 	%rd7, %rd20, %rd21;
	ld.global.u32 	%r34, [%rd7];
	setp.lt.s32 	%p2, %r34, 1;
	@%p2 bra 	$L__BB0_10;
	mul.wide.u32 	%rd22, %r30, 8;
	add.s64 	%rd8, %rd2, %rd22;
	add.s64 	%rd9, %rd5, %rd21;
	mov.b32 	%r33, 0;
$L__BB0_4:
	add.s32 	%r8, %r33, %r31;
	setp.lt.s32 	%p3, %r8, %r1;
	setp.ge.s32 	%p4, %r8, %r2;
	or.pred  	%p5, %p3, %p4;
	@%p5 bra 	$L__BB0_9;
	ld.global.u64 	%rd24, [%rd8];
	shr.s64 	%rd25, %rd24, 63;
	shr.u64 	%rd26, %rd25, 57;
	add.s64 	%rd27, %rd24, %rd26;
	shr.s64 	%rd28, %rd27, 7;
	cvt.u64.u32 	%rd29, %r33;
	add.s64 	%rd10, %rd28, %rd29;
	mul.wide.s32 	%rd30, %r8, 8;
	add.s64 	%rd31, %rd3, %rd30;
	st.global.u64 	[%rd31], %rd10;
	or.b64  	%rd32, %rd10, %rd1;
	and.b64  	%rd33, %rd32, -4294967296;
	setp.ne.s64 	%p6, %rd33, 0;
	@%p6 bra 	$L__BB0_7;
	cvt.u32.u64 	%r26, %rd1;
	cvt.u32.u64 	%r27, %rd10;
	rem.u32 	%r28, %r27, %r26;
	cvt.u64.u32 	%rd38, %r28;
	bra.uni 	$L__BB0_8;
$L__BB0_7:
	rem.s64 	%rd38, %rd10, %rd1;
$L__BB0_8:
	mul.wide.s32 	%rd34, %r8, 4;
	add.s64 	%rd35, %rd4, %rd34;
	st.global.u32 	[%rd35], %rd38;
	ld.global.u32 	%r29, [%rd9];
	add.s64 	%rd36, %rd6, %rd34;
	st.global.u32 	[%rd36], %r29;
	ld.global.u32 	%r34, [%rd7];
$L__BB0_9:
	add.s32 	%r33, %r33, 1;
	setp.lt.s32 	%p7, %r33, %r34;
	@%p7 bra 	$L__BB0_4;
$L__BB0_10:
	add.s32 	%r31, %r34, %r31;
	add.s32 	%r30, %r30, 1;
	setp.ne.s32 	%p8, %r30, %r15;
	@%p8 bra 	$L__BB0_2;
$L__BB0_11:
	ret;

}
	// .globl	_Z12cache_kernelPiPlS_iS_S0_S0_S_S_S_S_ii
.visible .entry _Z12cache_kernelPiPlS_iS_S0_S0_S_S_S_S_ii(
	.param .u64 .ptr .align 1 _Z12cache_kernelPiPlS_iS_S0_S0_S_S_S_S_ii_param_0,
	.param .u64 .ptr .align 1 _Z12cache_kernelPiPlS_iS_S0_S0_S_S_S_S_ii_param_1,
	.param .u64 .ptr .align 1 _Z12cache_kernelPiPlS_iS_S0_S0_S_S_S_S_ii_param_2,
	.param .u32 _Z12cache_kernelPiPlS_iS_S0_S0_S_S_S_S_ii_param_3,
	.param .u64 .ptr .align 1 _Z12cache_kernelPiPlS_iS_S0_S0_S_S_S_S_ii_param_4,
	.param .u64 .ptr .align 1 _Z12cache_kernelPiPlS_iS_S0_S0_S_S_S_S_ii_param_5,
	.param .u64 .ptr .align 1 _Z12cache_kernelPiPlS_iS_S0_S0_S_S_S_S_ii_param_6,
	.param .u64 .ptr .align 1 _Z12cache_kernelPiPlS_iS_S0_S0_S_S_S_S_ii_param_7,
	.param .u64 .ptr .align 1 _Z12cache_kernelPiPlS_iS_S0_S0_S_S_S_S_ii_param_8,
	.param .u64 .ptr .align 1 _Z12cache_kernelPiPlS_iS_S0_S0_S_S_S_S_ii_param_9,
	.param .u64 .ptr .align 1 _Z12cache_kernelPiPlS_iS_S0_S0_S_S_S_S_ii_param_10,
	.param .u32 _Z12cache_kernelPiPlS_iS_S0_S0_S_S_S_S_ii_param_11,
	.param .u32 _Z12cache_kernelPiPlS_iS_S0_S0_S_S_S_S_ii_param_12
)
{
	.reg .pred 	%p<37>;
	.reg .b32 	%r<252>;
	.reg .b64 	%rd<162>;

	ld.param.u64 	%rd27, [_Z12cache_kernelPiPlS_iS_S0_S0_S_S_S_S_ii_param_0];
	ld.param.u64 	%rd28, [_Z12cache_kernelPiPlS_iS_S0_S0_S_S_S_S_ii_param_2];
	ld.param.u64 	%rd29, [_Z12cache_kernelPiPlS_iS_S0_S0_S_S_S_S_ii_param_4];
	ld.param.u32 	%r116, [_Z12cache_kernelPiPlS_iS_S0_S0_S_S_S_S_ii_param_11];
	ld.param.u32 	%r115, [_Z12cache_kernelPiPlS_iS_S0_S0_S_S_S_S_ii_param_12];
	cvta.to.global.u64 	%rd1, %rd29;
	cvta.to.global.u64 	%rd2, %rd28;
	cvta.to.global.u64 	%rd3, %rd27;
	mov.u32 	%r117, %ctaid.x;
	mov.u32 	%r118, %ntid.x;
	mov.u32 	%r119, %tid.x;
	mad.lo.s32 	%r1, %r117, %r118, %r119;
	setp.ge.s32 	%p1, %r1, %r116;
	@%p1 bra 	$L__BB1_66;
	ld.param.u64 	%rd161, [_Z12cache_kernelPiPlS_iS_S0_S0_S_S_S_S_ii_param_10];
	ld.param.u64 	%rd160, [_Z12cache_kernelPiPlS_iS_S0_S0_S_S_S_S_ii_param_9];
	ld.param.u64 	%rd159, [_Z12cache_kernelPiPlS_iS_S0_S0_S_S_S_S_ii_param_8];
	ld.param.u64 	%rd158, [_Z12cache_kernelPiPlS_iS_S0_S0_S_S_S_S_ii_param_7];
	ld.param.u64 	%rd157, [_Z12cache_kernelPiPlS_iS_S0_S0_S_S_S_S_ii_param_6];
	ld.param.u64 	%rd156, [_Z12cache_kernelPiPlS_iS_S0_S0_S_S_S_S_ii_param_5];
	ld.param.u32 	%r184, [_Z12cache_kernelPiPlS_iS_S0_S0_S_S_S_S_ii_param_3];
	cvta.to.global.u64 	%rd30, %rd157;
	cvta.to.global.u64 	%rd31, %rd158;
	cvta.to.global.u64 	%rd32, %rd159;
	cvta.to.global.u64 	%rd33, %rd160;
	cvta.to.global.u64 	%rd34, %rd161;
	cvta.to.global.u64 	%rd4, %rd156;
	mul.wide.s32 	%rd35, %r1, 8;
	add.s64 	%rd5, %rd30, %rd35;
	ld.global.u32 	%r201, [%rd5];
	mul.wide.s32 	%rd36, %r1, 4;
	add.s64 	%rd6, %rd31, %rd36;
	ld.global.u32 	%r202, [%rd6];
	add.s64 	%rd7, %rd32, %rd36;
	ld.global.u32 	%r4, [%rd7];
	add.s64 	%rd8, %rd33, %rd36;
	ld.global.u32 	%r209, [%rd8];
	add.s64 	%rd9, %rd34, %rd36;
	ld.global.u32 	%r208, [%rd9];
	setp.lt.s32 	%p2, %r184, 1;
	@%p2 bra 	$L__BB1_65;
	mul.lo.s32 	%r120, %r115, %r1;
	mul.wide.s32 	%rd37, %r120, 8;
	add.s64 	%rd10, %rd4, %rd37;
	setp.lt.s32 	%p3, %r115, 1;
	@%p3 bra 	$L__BB1_34;
	mov.b32 	%r189, 0;
$L__BB1_4:
	mul.wide.u32 	%rd80, %r189, 4;
	add.s64 	%rd81, %rd3, %rd80;
	ld.global.u32 	%r151, [%rd81];
	setp.ne.s32 	%p18, %r1, %r151;
	@%p18 bra 	$L__BB1_24;
	ld.param.u64 	%rd155, [_Z12cache_kernelPiPlS_iS_S0_S0_S_S_S_S_ii_param_1];
	cvta.to.global.u64 	%rd82, %rd155;
	mul.wide.u32 	%rd83, %r189, 8;
	add.s64 	%rd84, %rd82, %rd83;
	ld.global.u64 	%rd11, [%rd84];
	mul.wide.u32 	%rd85, %r189, 4;
	add.s64 	%rd86, %rd2, %rd85;
	ld.global.u32 	%r12, [%rd86];
	mov.b32 	%r13, 0;
$L__BB1_6:
	mul.wide.u32 	%rd87, %r13, 8;
	add.s64 	%rd12, %rd10, %rd87;
	ld.global.u64 	%rd88, [%rd12];
	setp.eq.s64 	%p19, %rd11, %rd88;
	@%p19 bra 	$L__BB1_11;
	add.s32 	%r13, %r13, 1;
	setp.eq.s32 	%p20, %r13, %r115;
	@%p20 bra 	$L__BB1_8;
	bra.uni 	$L__BB1_6;
$L__BB1_8:
	setp.eq.s32 	%p21, %r12, 0;
	@%p21 bra 	$L__BB1_9;
	bra.uni 	$L__BB1_33;
$L__BB1_9:
	mul.wide.u32 	%rd91, %r189, 4;
	add.s64 	%rd92, %rd1, %rd91;
	mov.b32 	%r154, 2;
	st.global.u32 	[%rd92], %r154;
	add.s32 	%r209, %r209, 1;
$L__BB1_10:
	add.s32 	%r155, %r201, 1;
	rem.s32 	%r201, %r155, %r115;
	mul.wide.s32 	%rd93, %r201, 8;
	add.s64 	%rd94, %rd10, %rd93;
	st.global.u64 	[%rd94], %rd11;
	bra.uni 	$L__BB1_24;
$L__BB1_11:
	setp.eq.s32 	%p22, %r13, %r201;
	@%p22 bra 	$L__BB1_21;
	setp.gt.s32 	%p23, %r13, %r201;
	@%p23 bra 	$L__BB1_13;
	bra.uni 	$L__BB1_25;
$L__BB1_13:
	add.s32 	%r24, %r201, 1;
	setp.gt.s32 	%p29, %r13, %r24;
	@%p29 bra 	$L__BB1_14;
	bra.uni 	$L__BB1_20;
$L__BB1_14:
	not.b32 	%r169, %r201;
	add.s32 	%r170, %r13, %r169;
	sub.s32 	%r36, %r13, %r201;
	and.b32  	%r37, %r170, 3;
	setp.eq.s32 	%p30, %r37, 0;
	mov.u32 	%r205, %r13;
	@%p30 bra 	$L__BB1_18;
	add.s32 	%r205, %r13, -1;
	rem.s32 	%r171, %r205, %r115;
	mul.wide.s32 	%rd120, %r171, 8;
	add.s64 	%rd121, %rd10, %rd120;
	ld.global.u64 	%rd122, [%rd121];
	st.global.u64 	[%rd12], %rd122;
	setp.eq.s32 	%p31, %r37, 1;
	@%p31 bra 	$L__BB1_18;
	add.s32 	%r205, %r13, -2;
	rem.s32 	%r172, %r205, %r115;
	mul.wide.s32 	%rd123, %r172, 8;
	add.s64 	%rd124, %rd10, %rd123;
	ld.global.u64 	%rd125, [%rd124];
	st.global.u64 	[%rd12+-8], %rd125;
	setp.eq.s32 	%p32, %r37, 2;
	@%p32 bra 	$L__BB1_18;
	add.s32 	%r205, %r13, -3;
	rem.s32 	%r173, %r205, %r115;
	mul.wide.s32 	%rd126, %r173, 8;
	add.s64 	%rd127, %rd10, %rd126;
	ld.global.u64 	%rd128, [%rd127];
	st.global.u64 	[%rd12+-16], %rd128;
$L__BB1_18:
	add.s32 	%r174, %r36, -2;
	setp.lt.u32 	%p33, %r174, 3;
	@%p33 bra 	$L__BB1_20;
$L__BB1_19:
	add.s32 	%r175, %r205, -1;
	rem.s32 	%r176, %r175, %r115;
	mul.wide.s32 	%rd129, %r176, 8;
	add.s64 	%rd130, %rd10, %rd129;
	ld.global.u64 	%rd131, [%rd130];
	mul.wide.s32 	%rd132, %r205, 8;
	add.s64 	%rd133, %rd10, %rd132;
	st.global.u64 	[%rd133], %rd131;
	add.s32 	%r177, %r205, -2;
	rem.s32 	%r178, %r177, %r115;
	mul.wide.s32 	%rd134, %r178, 8;
	add.s64 	%rd135, %rd10, %rd134;
	ld.global.u64 	%rd136, [%rd135];
	st.global.u64 	[%rd133+-8], %rd136;
	add.s32 	%r179, %r205, -3;
	rem.s32 	%r180, %r179, %r115;
	mul.wide.s32 	%rd137, %r180, 8;
	add.s64 	%rd138, %rd10, %rd137;
	ld.global.u64 	%rd139, [%rd138];
	st.global.u64 	[%rd133+-16], %rd139;
	add.s32 	%r205, %r205, -4;
	rem.s32 	%r181, %r205, %r115;
	mul.wide.s32 	%rd140, %r181, 8;
	add.s64 	%rd141, %rd10, %rd140;
	ld.global.u64 	%rd142, [%rd141];
	st.global.u64 	[%rd133+-24], %rd142;
	setp.gt.s32 	%p34, %r205, %r24;
	@%p34 bra 	$L__BB1_19;
$L__BB1_20:
	rem.s32 	%r201, %r24, %r115;
	mul.wide.s32 	%rd143, %r201, 8;
	add.s64 	%rd144, %rd10, %rd143;
	st.global.u64 	[%rd144], %rd11;
$L__BB1_21:
	setp.eq.s32 	%p35, %r12, 0;
	@%p35 bra 	$L__BB1_23;
	mul.wide.u32 	%rd145, %r189, 4;
	add.s64 	%rd146, %rd1, %rd145;
	mov.b32 	%r182, -1;
	st.global.u32 	[%rd146], %r182;
	add.s32 	%r202, %r202, 1;
	bra.uni 	$L__BB1_24;
$L__BB1_23:
	mul.wide.u32 	%rd147, %r189, 4;
	add.s64 	%rd148, %rd1, %rd147;
	mov.b32 	%r183, 1;
	st.global.u32 	[%rd148], %r183;
	add.s32 	%r202, %r202, 1;
$L__BB1_24:
	ld.param.u32 	%r188, [_Z12cache_kernelPiPlS_iS_S0_S0_S_S_S_S_ii_param_3];
	add.s32 	%r189, %r189, 1;
	setp.eq.s32 	%p36, %r189, %r188;
	@%p36 bra 	$L__BB1_65;
	bra.uni 	$L__BB1_4;
$L__BB1_25:
	sub.s32 	%r156, %r201, %r13;
	and.b32  	%r42, %r156, 3;
	setp.eq.s32 	%p24, %r42, 0;
	mov.u32 	%r206, %r13;
	@%p24 bra 	$L__BB1_29;
	add.s32 	%r206, %r13, 1;
	rem.u32 	%r157, %r206, %r115;
	mul.wide.u32 	%rd95, %r157, 8;
	add.s64 	%rd96, %rd10, %rd95;
	ld.global.u64 	%rd97, [%rd96];
	st.global.u64 	[%rd12], %rd97;
	setp.eq.s32 	%p25, %r42, 1;
	@%p25 bra 	$L__BB1_29;
	add.s32 	%r206, %r13, 2;
	rem.u32 	%r158, %r206, %r115;
	mul.wide.u32 	%rd98, %r158, 8;
	add.s64 	%rd99, %rd10, %rd98;
	ld.global.u64 	%rd100, [%rd99];
	st.global.u64 	[%rd12+8], %rd100;
	setp.eq.s32 	%p26, %r42, 2;
	@%p26 bra 	$L__BB1_29;
	add.s32 	%r206, %r13, 3;
	rem.u32 	%r159, %r206, %r115;
	mul.wide.u32 	%rd101, %r159, 8;
	add.s64 	%rd102, %rd10, %rd101;
	ld.global.u64 	%rd103, [%rd102];
	st.global.u64 	[%rd12+16], %rd103;
$L__BB1_29:
	sub.s32 	%r160, %r13, %r201;
	setp.gt.u32 	%p27, %r160, -4;
	@%p27 bra 	$L__BB1_32;
	add.s32 	%r198, %r206, 2;
	sub.s32 	%r197, %r206, %r201;
$L__BB1_31:
	add.s32 	%r161, %r198, -2;
	add.s32 	%r162, %r198, -1;
	rem.u32 	%r163, %r162, %r115;
	mul.wide.u32 	%rd104, %r163, 8;
	add.s64 	%rd105, %rd10, %rd104;
	ld.global.u64 	%rd106, [%rd105];
	mul.wide.u32 	%rd107, %r161, 8;
	add.s64 	%rd108, %rd10, %rd107;
	st.global.u64 	[%rd108], %rd106;
	add.s32 	%r164, %r198, 2;
	rem.u32 	%r165, %r198, %r115;
	mul.wide.u32 	%rd109, %r165, 8;
	add.s64 	%rd110, %rd10, %rd109;
	ld.global.u64 	%rd111, [%rd110];
	st.global.u64 	[%rd108+8], %rd111;
	add.s32 	%r166, %r198, 1;
	rem.u32 	%r167, %r166, %r115;
	mul.wide.u32 	%rd112, %r167, 8;
	add.s64 	%rd113, %rd10, %rd112;
	ld.global.u64 	%rd114, [%rd113];
	st.global.u64 	[%rd108+16], %rd114;
	rem.u32 	%r168, %r164, %r115;
	mul.wide.u32 	%rd115, %r168, 8;
	add.s64 	%rd116, %rd10, %rd115;
	ld.global.u64 	%rd117, [%rd116];
	st.global.u64 	[%rd108+24], %rd117;
	add.s32 	%r198, %r198, 4;
	add.s32 	%r197, %r197, 4;
	setp.eq.s32 	%p28, %r197, 0;
	@%p28 bra 	$L__BB1_32;
	bra.uni 	$L__BB1_31;
$L__BB1_32:
	mul.wide.s32 	%rd118, %r201, 8;
	add.s64 	%rd119, %rd10, %rd118;
	st.global.u64 	[%rd119], %rd11;
	bra.uni 	$L__BB1_21;
$L__BB1_33:
	mul.wide.u32 	%rd89, %r189, 4;
	add.s64 	%rd90, %rd1, %rd89;
	mov.b32 	%r153, -2;
	st.global.u32 	[%rd90], %r153;
	add.s32 	%r208, %r208, 1;
	bra.uni 	$L__BB1_10;
$L__BB1_34:
	ld.param.u32 	%r185, [_Z12cache_kernelPiPlS_iS_S0_S0_S_S_S_S_ii_param_3];
	setp.lt.u32 	%p4, %r185, 4;
	mov.b32 	%r238, 0;
	@%p4 bra 	$L__BB1_57;
	mov.b32 	%r207, 0;
$L__BB1_36:
	mul.wide.u32 	%rd38, %r207, 4;
	add.s64 	%rd13, %rd3, %rd38;
	ld.global.u32 	%r124, [%rd13];
	setp.ne.s32 	%p5, %r1, %r124;
	add.s64 	%rd14, %rd1, %rd38;
	@%p5 bra 	$L__BB1_41;
	ld.param.u64 	%rd150, [_Z12cache_kernelPiPlS_iS_S0_S0_S_S_S_S_ii_param_1];
	cvta.to.global.u64 	%rd39, %rd150;
	mul.wide.u32 	%rd40, %r207, 8;
	add.s64 	%rd41, %rd39, %rd40;
	ld.global.u64 	%rd15, [%rd41];
	mul.wide.u32 	%rd42, %r207, 4;
	add.s64 	%rd43, %rd2, %rd42;
	ld.global.u32 	%r125, [%rd43];
	setp.ne.s32 	%p6, %r125, 0;
	@%p6 bra 	$L__BB1_39;
	mov.b32 	%r127, 2;
	st.global.u32 	[%rd14], %r127;
	add.s32 	%r209, %r209, 1;
	bra.uni 	$L__BB1_40;
$L__BB1_39:
	mov.b32 	%r126, -2;
	st.global.u32 	[%rd14], %r126;
	add.s32 	%r208, %r208, 1;
$L__BB1_40:
	add.s32 	%r128, %r201, 1;
	rem.s32 	%r201, %r128, %r115;
	mul.wide.s32 	%rd44, %r201, 8;
	add.s64 	%rd45, %rd10, %rd44;
	st.global.u64 	[%rd45], %rd15;
$L__BB1_41:
	ld.global.u32 	%r129, [%rd13+4];
	setp.ne.s32 	%p7, %r1, %r129;
	@%p7 bra 	$L__BB1_46;
	ld.param.u64 	%rd151, [_Z12cache_kernelPiPlS_iS_S0_S0_S_S_S_S_ii_param_1];
	cvta.to.global.u64 	%rd46, %rd151;
	mul.wide.u32 	%rd47, %r207, 8;
	add.s64 	%rd48, %rd46, %rd47;
	ld.global.u64 	%rd16, [%rd48+8];
	mul.wide.u32 	%rd49, %r207, 4;
	add.s64 	%rd50, %rd2, %rd49;
	ld.global.u32 	%r130, [%rd50+4];
	setp.eq.s32 	%p8, %r130, 0;
	@%p8 bra 	$L__BB1_44;
	mov.b32 	%r131, -2;
	st.global.u32 	[%rd14+4], %r131;
	add.s32 	%r208, %r208, 1;
	bra.uni 	$L__BB1_45;
$L__BB1_44:
	mov.b32 	%r132, 2;
	st.global.u32 	[%rd14+4], %r132;
	add.s32 	%r209, %r209, 1;
$L__BB1_45:
	add.s32 	%r133, %r201, 1;
	rem.s32 	%r201, %r133, %r115;
	mul.wide.s32 	%rd51, %r201, 8;
	add.s64 	%rd52, %rd10, %rd51;
	st.global.u64 	[%rd52], %rd16;
$L__BB1_46:
	ld.global.u32 	%r134, [%rd13+8];
	setp.ne.s32 	%p9, %r1, %r134;
	@%p9 bra 	$L__BB1_51;
	ld.param.u64 	%rd152, [_Z12cache_kernelPiPlS_iS_S0_S0_S_S_S_S_ii_param_1];
	cvta.to.global.u64 	%rd53, %rd152;
	mul.wide.u32 	%rd54, %r207, 8;
	add.s64 	%rd55, %rd53, %rd54;
	ld.global.u64 	%rd17, [%rd55+16];
	mul.wide.u32 	%rd56, %r207, 4;
	add.s64 	%rd57, %rd2, %rd56;
	ld.global.u32 	%r135, [%rd57+8];
	setp.eq.s32 	%p10, %r135, 0;
	@%p10 bra 	$L__BB1_49;
	mov.b32 	%r136, -2;
	st.global.u32 	[%rd14+8], %r136;
	add.s32 	%r208, %r208, 1;
	bra.uni 	$L__BB1_50;
$L__BB1_49:
	mov.b32 	%r137, 2;
	st.global.u32 	[%rd14+8], %r137;
	add.s32 	%r209, %r209, 1;
$L__BB1_50:
	add.s32 	%r138, %r201, 1;
	rem.s32 	%r201, %r138, %r115;
	mul.wide.s32 	%rd58, %r201, 8;
	add.s64 	%rd59, %rd10, %rd58;
	st.global.u64 	[%rd59], %rd17;
$L__BB1_51:
	ld.global.u32 	%r139, [%rd13+12];
	setp.ne.s32 	%p11, %r1, %r139;
	@%p11 bra 	$L__BB1_56;
	ld.param.u64 	%rd153, [_Z12cache_kernelPiPlS_iS_S0_S0_S_S_S_S_ii_param_1];
	cvta.to.global.u64 	%rd60, %rd153;
	mul.wide.u32 	%rd61, %r207, 8;
	add.s64 	%rd62, %rd60, %rd61;
	ld.global.u64 	%rd18, [%rd62+24];
	mul.wide.u32 	%rd63, %r207, 4;
	add.s64 	%rd64, %rd2, %rd63;
	ld.global.u32 	%r140, [%rd64+12];
	setp.eq.s32 	%p12, %r140, 0;
	@%p12 bra 	$L__BB1_54;
	mov.b32 	%r141, -2;
	st.global.u32 	[%rd14+12], %r141;
	add.s32 	%r208, %r208, 1;
	bra.uni 	$L__BB1_55;
$L__BB1_54:
	mov.b32 	%r142, 2;
	st.global.u32 	[%rd14+12], %r142;
	add.s32 	%r209, %r209, 1;
$L__BB1_55:
	add.s32 	%r143, %r201, 1;
	rem.s32 	%r201, %r143, %r115;
	mul.wide.s32 	%rd65, %r201, 8;
	add.s64 	%rd66, %rd10, %rd65;
	st.global.u64 	[%rd66], %rd18;
$L__BB1_56:
	ld.param.u32 	%r186, [_Z12cache_kernelPiPlS_iS_S0_S0_S_S_S_S_ii_param_3];
	add.s32 	%r207, %r207, 4;
	and.b32  	%r238, %r186, 2147483644;
	setp.ne.s32 	%p13, %r207, %r238;
	@%p13 bra 	$L__BB1_36;
$L__BB1_57:
	ld.param.u32 	%r187, [_Z12cache_kernelPiPlS_iS_S0_S0_S_S_S_S_ii_param_3];
	and.b32  	%r94, %r187, 3;
	setp.eq.s32 	%p14, %r94, 0;
	@%p14 bra 	$L__BB1_65;
	mov.b32 	%r242, 0;
$L__BB1_59:
	.pragma "nounroll";
	mul.wide.u32 	%rd67, %r238, 4;
	add.s64 	%rd68, %rd3, %rd67;
	ld.global.u32 	%r145, [%rd68];
	setp.ne.s32 	%p15, %r1, %r145;
	@%p15 bra 	$L__BB1_64;
	ld.param.u64 	%rd154, [_Z12cache_kernelPiPlS_iS_S0_S0_S_S_S_S_ii_param_1];
	cvta.to.global.u64 	%rd69, %rd154;
	mul.wide.u32 	%rd70, %r238, 8;
	add.s64 	%rd71, %rd69, %rd70;
	ld.global.u64 	%rd19, [%rd71];
	mul.wide.u32 	%rd72, %r238, 4;
	add.s64 	%rd73, %rd2, %rd72;
	ld.global.u32 	%r146, [%rd73];
	setp.eq.s32 	%p16, %r146, 0;
	@%p16 bra 	$L__BB1_62;
	mul.wide.u32 	%rd74, %r238, 4;
	add.s64 	%rd75, %rd1, %rd74;
	mov.b32 	%r147, -2;
	st.global.u32 	[%rd75], %r147;
	add.s32 	%r208, %r208, 1;
	bra.uni 	$L__BB1_63;
$L__BB1_62:
	mul.wide.u32 	%rd76, %r238, 4;
	add.s64 	%rd77, %rd1, %rd76;
	mov.b32 	%r148, 2;
	st.global.u32 	[%rd77], %r148;
	add.s32 	%r209, %r209, 1;
$L__BB1_63:
	add.s32 	%r149, %r201, 1;
	rem.s32 	%r201, %r149, %r115;
	mul.wide.s32 	%rd78, %r201, 8;
	add.s64 	%rd79, %rd10, %rd78;
	st.global.u64 	[%rd79], %rd19;
$L__BB1_64:
	add.s32 	%r238, %r238, 1;
	add.s32 	%r242, %r242, 1;
	setp.ne.s32 	%p17, %r242, %r94;
	@%p17 bra 	$L__BB1_59;
$L__BB1_65:
	cvt.s64.s32 	%rd149, %r201;
	st.global.u64 	[%rd5], %rd149;
	st.global.u32 	[%rd6], %r202;
	st.global.u32 	[%rd7], %r4;
	st.global.u32 	[%rd8], %r209;
	st.global.u32 	[%rd9], %r208;
$L__BB1_66:
	ret;

}


// ===== COMPILED SASS (sm_100) =====

	.target	sm_100

	.elftype	@"ET_EXEC"


//--------------------- .note.nv.tkinfo           --------------------------
	.section	.note.nv.tkinfo,"",@"SHT_NOTE"
	.sectionflags	@"SHF_NOTE_NV_TKINFO"
	.tkinfo
        /*0018*/ 	.word	0x00000002
        /*0030*/ 	.string	""
        /*0030*/ 	.string	"ptxas"
        /*0030*/ 	.string	"Cuda compilation tools, release 13.0, V13.0.88"
        /*0030*/ 	.string	"Build cuda_13.0.r13.0/compiler.36424714_0"
        /*0030*/ 	.string	"-arch sm_100 -m 64 "



//--------------------- .note.nv.cuinfo           --------------------------
	.section	.note.nv.cuinfo,"",@"SHT_NOTE"
	.sectionflags	@"SHF_NOTE_NV_CUINFO"
        /*0018*/ 	.short	0x0002
        /*001a*/ 	.short	0x0064
        /*001c*/ 	.short	0x0082
	.zero		2


//--------------------- .nv.info                  --------------------------
	.section	.nv.info,"",@"SHT_CUDA_INFO"
	.align	4


	//----- nvinfo : EIATTR_REGCOUNT
	.align		4
        /*0000*/ 	.byte	0x04, 0x2f
        /*0002*/ 	.short	(.L_1 - .L_0)
	.align		4
.L_0:
        /*0004*/ 	.word	index@(_Z19addr_convert_kernelPlPiS0_iS0_S_S0_iii)
        /*0008*/ 	.word	0x00000020


	//----- nvinfo : EIATTR_FRAME_SIZE
	.align		4
.L_1:
        /*000c*/ 	.byte	0x04, 0x11
        /*000e*/ 	.short	(.L_3 - .L_2)
	.align		4
.L_2:
        /*0010*/ 	.word	index@($__internal_0_$__cuda_sm20_rem_s64)
        /*0014*/ 	.word	0x00000000


	//----- nvinfo : EIATTR_FRAME_SIZE
	.align		4
.L_3:
        /*0018*/ 	.byte	0x04, 0x11
        /*001a*/ 	.short	(.L_5 - .L_4)
	.align		4
.L_4:
        /*001c*/ 	.word	index@(_Z19addr_convert_kernelPlPiS0_iS0_S_S0_iii)
        /*0020*/ 	.word	0x00000000


	//----- nvinfo : EIATTR_REGCOUNT
	.align		4
.L_5:
        /*0024*/ 	.byte	0x04, 0x2f
        /*0026*/ 	.short	(.L_7 - .L_6)
	.align		4
.L_6:
        /*0028*/ 	.word	index@(_Z12cache_kernelPiPlS_iS_S0_S0_S_S_S_S_ii)
        /*002c*/ 	.word	0x00000028


	//----- nvinfo : EIATTR_FRAME_SIZE
	.align		4
.L_7:
        /*0030*/ 	.byte	0x04, 0x11
        /*0032*/ 	.short	(.L_9 - .L_8)
	.align		4
.L_8:
        /*0034*/ 	.word	index@(_Z12cache_kernelPiPlS_iS_S0_S0_S_S_S_S_ii)
        /*0038*/ 	.word	0x00000000


	//----- nvinfo : EIATTR_MIN_STACK_SIZE
	.align		4
.L_9:
        /*003c*/ 	.byte	0x04, 0x12
        /*003e*/ 	.short	(.L_11 - .L_10)
	.align		4
.L_10:
        /*0040*/ 	.word	index@(_Z12cache_kernelPiPlS_iS_S0_S0_S_S_S_S_ii)
        /*0044*/ 	.word	0x00000000


	//----- nvinfo : EIATTR_MIN_STACK_SIZE
	.align		4
.L_11:
        /*0048*/ 	.byte	0x04, 0x12
        /*004a*/ 	.short	(.L_13 - .L_12)
	.align		4
.L_12:
        /*004c*/ 	.word	index@(_Z19addr_convert_kernelPlPiS0_iS0_S_S0_iii)
        /*0050*/ 	.word	0x00000000
.L_13:


//--------------------- .nv.compat                --------------------------
	.section	.nv.compat,"",@"SHT_CUDA_COMPAT_INFO"
	.align	4
        /*0000*/ 	.byte	0x02, 0x09, 0x00, 0x00, 0x02, 0x02, 0x01, 0x00, 0x02, 0x05, 0x05, 0x00, 0x03, 0x07, 0x01, 0x01
        /*0010*/ 	.byte	0x02, 0x03, 0x00, 0x00, 0x02, 0x06, 0x01, 0x00, 0x04, 0x0b, 0x08, 0x00, 0x09, 0x00, 0x00, 0x00
        /*0020*/ 	.byte	0x00, 0x00, 0x00, 0x00


//--------------------- .nv.info._Z12cache_kernelPiPlS_iS_S0_S0_S_S_S_S_ii --------------------------
	.section	.nv.info._Z12cache_kernelPiPlS_iS_S0_S0_S_S_S_S_ii,"",@"SHT_CUDA_INFO"
	.sectionflags	@""
	.align	4


	//----- nvinfo : EIATTR_CUDA_API_VERSION
	.align		4
        /*0000*/ 	.byte	0x04, 0x37
        /*0002*/ 	.short	(.L_15 - .L_14)
.L_14:
        /*0004*/ 	.word	0x00000082


	//----- nvinfo : EIATTR_KPARAM_INFO
	.align		4
.L_15:
        /*0008*/ 	.byte	0x04, 0x17
        /*000a*/ 	.short	(.L_17 - .L_16)
.L_16:
        /*000c*/ 	.word	0x00000000
        /*0010*/ 	.short	0x000c
        /*0012*/ 	.short	0x005c
        /*0014*/ 	.byte	0x00, 0xf0, 0x11, 0x00


	//----- nvinfo : EIATTR_KPARAM_INFO
	.align		4
.L_17:
        /*0018*/ 	.byte	0x04, 0x17
        /*001a*/ 	.short	(.L_19 - .L_18)
.L_18:
        /*001c*/ 	.word	0x00000000
        /*0020*/ 	.short	0x000b
        /*0022*/ 	.short	0x0058
        /*0024*/ 	.byte	0x00, 0xf0, 0x11, 0x00


	//----- nvinfo : EIATTR_KPARAM_INFO
	.align		4
.L_19:
        /*0028*/ 	.byte	0x04, 0x17
        /*002a*/ 	.short	(.L_21 - .L_20)
.L_20:
        /*002c*/ 	.word	0x00000000
        /*0030*/ 	.short	0x000a
        /*0032*/ 	.short	0x0050
        /*0034*/ 	.byte	0x00, 0xf5, 0x21, 0x00


	//----- nvinfo : EIATTR_KPARAM_INFO
	.align		4
.L_21:
        /*0038*/ 	.byte	0x04, 0x17
        /*003a*/ 	.short	(.L_23 - .L_22)
.L_22:
        /*003c*/ 	.word	0x00000000
        /*0040*/ 	.short	0x0009
        /*0042*/ 	.short	0x0048
        /*0044*/ 	.byte	0x00, 0xf5, 0x21, 0x00


	//----- nvinfo : EIATTR_KPARAM_INFO
	.align		4
.L_23:
        /*0048*/ 	.byte	0x04, 0x17
        /*004a*/ 	.short	(.L_25 - .L_24)
.L_24:
        /*004c*/ 	.word	0x00000000
        /*0050*/ 	.short	0x0008
        /*0052*/ 	.short	0x0040
        /*0054*/ 	.byte	0x00, 0xf5, 0x21, 0x00


	//----- nvinfo : EIATTR_KPARAM_INFO
	.align		4
.L_25:
        /*0058*/ 	.byte	0x04, 0x17
        /*005a*/ 	.short	(.L_27 - .L_26)
.L_26:
        /*005c*/ 	.word	0x00000000
        /*0060*/ 	.short	0x0007
        /*0062*/ 	.short	0x0038
        /*0064*/ 	.byte	0x00, 0xf5, 0x21, 0x00


	//----- nvinfo : EIATTR_KPARAM_INFO
	.align		4
.L_27:
        /*0068*/ 	.byte	0x04, 0x17
        /*006a*/ 	.short	(.L_29 - .L_28)
.L_28:
        /*006c*/ 	.word	0x00000000
        /*0070*/ 	.short	0x0006
        /*0072*/ 	.short	0x0030
        /*0074*/ 	.byte	0x00, 0xf5, 0x21, 0x00


	//----- nvinfo : EIATTR_KPARAM_INFO
	.align		4
.L_29:
        /*0078*/ 	.byte	0x04, 0x17
        /*007a*/ 	.short	(.L_31 - .L_30)
.L_30:
        /*007c*/ 	.word	0x00000000
        /*0080*/ 	.short	0x0005
        /*0082*/ 	.short	0x0028
        /*0084*/ 	.byte	0x00, 0xf5, 0x21, 0x00


	//----- nvinfo : EIATTR_KPARAM_INFO
	.align		4
.L_31:
        /*0088*/ 	.byte	0x04, 0x17
        /*008a*/ 	.short	(.L_33 - .L_32)
.L_32:
        /*008c*/ 	.word	0x00000000
        /*0090*/ 	.short	0x0004
        /*0092*/ 	.short	0x0020
        /*0094*/ 	.byte	0x00, 0xf5, 0x21, 0x00


	//----- nvinfo : EIATTR_KPARAM_INFO
	.align		4
.L_33:
        /*0098*/ 	.byte	0x04, 0x17
        /*009a*/ 	.short	(.L_35 - .L_34)
.L_34:
        /*009c*/ 	.word	0x00000000
        /*00a0*/ 	.short	0x0003
        /*00a2*/ 	.short	0x0018
        /*00a4*/ 	.byte	0x00, 0xf0, 0x11, 0x00


	//----- nvinfo : EIATTR_KPARAM_INFO
	.align		4
.L_35:
        /*00a8*/ 	.byte	0x04, 0x17
        /*00aa*/ 	.short	(.L_37 - .L_36)
.L_36:
        /*00ac*/ 	.word	0x00000000
        /*00b0*/ 	.short	0x0002
        /*00b2*/ 	.short	0x0010
        /*00b4*/ 	.byte	0x00, 0xf5, 0x21, 0x00


	//----- nvinfo : EIATTR_KPARAM_INFO
	.align		4
.L_37:
        /*00b8*/ 	.byte	0x04, 0x17
        /*00ba*/ 	.short	(.L_39 - .L_38)
.L_38:
        /*00bc*/ 	.word	0x00000000
        /*00c0*/ 	.short	0x0001
        /*00c2*/ 	.short	0x0008
        /*00c4*/ 	.byte	0x00, 0xf5, 0x21, 0x00


	//----- nvinfo : EIATTR_KPARAM_INFO
	.align		4
.L_39:
        /*00c8*/ 	.byte	0x04, 0x17
        /*00ca*/ 	.short	(.L_41 - .L_40)
.L_40:
        /*00cc*/ 	.word	0x00000000
        /*00d0*/ 	.short	0x0000
        /*00d2*/ 	.short	0x0000
        /*00d4*/ 	.byte	0x00, 0xf5, 0x21, 0x00


	//----- nvinfo : EIATTR_SPARSE_MMA_MASK
	.align		4
.L_41:
        /*00d8*/ 	.byte	0x03, 0x50
        /*00da*/ 	.short	0x0000


	//----- nvinfo : EIATTR_MAXREG_COUNT
	.align		4
        /*00dc*/ 	.byte	0x03, 0x1b
        /*00de*/ 	.short	0x00ff


	//----- nvinfo : EIATTR_MERCURY_ISA_VERSION
	.align		4
        /*00e0*/ 	.byte	0x03, 0x5f
        /*00e2*/ 	.short	0x0101


	//----- nvinfo : EIATTR_VRC_CTA_INIT_COUNT
	.align		4
        /*00e4*/ 	.byte	0x02, 0x4a
	.zero		1
	.zero		1


	//----- nvinfo : EIATTR_EXIT_INSTR_OFFSETS
	.align		4
        /*00e8*/ 	.byte	0x04, 0x1c
        /*00ea*/ 	.short	(.L_43 - .L_42)


	//   ....[0]....
.L_42:
        /*00ec*/ 	.word	0x00000070


	//   ....[1]....
        /*00f0*/ 	.word	0x00002b10


	//----- nvinfo : EIATTR_CRS_STACK_SIZE
	.align		4
.L_43:
        /*00f4*/ 	.byte	0x04, 0x1e
        /*00f6*/ 	.short	(.L_45 - .L_44)
.L_44:
        /*00f8*/ 	.word	0x00000000


	//----- nvinfo : EIATTR_CBANK_PARAM_SIZE
	.align		4
.L_45:
        /*00fc*/ 	.byte	0x03, 0x19
        /*00fe*/ 	.short	0x0060


	//----- nvinfo : EIATTR_PARAM_CBANK
	.align		4
        /*0100*/ 	.byte	0x04, 0x0a
        /*0102*/ 	.short	(.L_47 - .L_46)
	.align		4
.L_46:
        /*0104*/ 	.word	index@(.nv.constant0._Z12cache_kernelPiPlS_iS_S0_S0_S_S_S_S_ii)
        /*0108*/ 	.short	0x0380
        /*010a*/ 	.short	0x0060


	//----- nvinfo : EIATTR_SW_WAR
	.align		4
.L_47:
        /*010c*/ 	.byte	0x04, 0x36
        /*010e*/ 	.short	(.L_49 - .L_48)
.L_48:
        /*0110*/ 	.word	0x00000008
.L_49:


//--------------------- .nv.info._Z19addr_convert_kernelPlPiS0_iS0_S_S0_iii --------------------------
	.section	.nv.info._Z19addr_convert_kernelPlPiS0_iS0_S_S0_iii,"",@"SHT_CUDA_INFO"
	.sectionflags	@""
	.align	4


	//----- nvinfo : EIATTR_CUDA_API_VERSION
	.align		4
        /*0000*/ 	.byte	0x04, 0x37
        /*0002*/ 	.short	(.L_51 - .L_50)
.L_50:
        /*0004*/ 	.word	0x00000082


	//----- nvinfo : EIATTR_KPARAM_INFO
	.align		4
.L_51:
        /*0008*/ 	.byte	0x04, 0x17
        /*000a*/ 	.short	(.L_53 - .L_52)
.L_52:
        /*000c*/ 	.word	0x00000000
        /*0010*/ 	.short	0x0009
        /*0012*/ 	.short	0x0040
        /*0014*/ 	.byte	0x00, 0xf0, 0x11, 0x00


	//----- nvinfo : EIATTR_KPARAM_INFO
	.align		4
.L_53:
        /*0018*/ 	.byte	0x04, 0x17
        /*001a*/ 	.short	(.L_55 - .L_54)
.L_54:
        /*001c*/ 	.word	0x00000000
        /*0020*/ 	.short	0x0008
        /*0022*/ 	.short	0x003c
        /*0024*/ 	.byte	0x00, 0xf0, 0x11, 0x00


	//----- nvinfo : EIATTR_KPARAM_INFO
	.align		4
.L_55:
        /*0028*/ 	.byte	0x04, 0x17
        /*002a*/ 	.short	(.L_57 - .L_56)
.L_56:
        /*002c*/ 	.word	0x00000000
        /*0030*/ 	.short	0x0007
        /*0032*/ 	.short	0x0038
        /*0034*/ 	.byte	0x00, 0xf0, 0x11, 0x00


	//----- nvinfo : EIATTR_KPARAM_INFO
	.align		4
.L_57:
        /*0038*/ 	.byte	0x04, 0x17
        /*003a*/ 	.short	(.L_59 - .L_58)
.L_58:
        /*003c*/ 	.word	0x00000000
        /*0040*/ 	.short	0x0006
        /*0042*/ 	.short	0x0030
        /*0044*/ 	.byte	0x00, 0xf5, 0x21, 0x00


	//----- nvinfo : EIATTR_KPARAM_INFO
	.align		4
.L_59:
        /*0048*/ 	.byte	0x04, 0x17
        /*004a*/ 	.short	(.L_61 - .L_60)
.L_60:
        /*004c*/ 	.word	0x00000000
        /*0050*/ 	.short	0x0005
        /*0052*/ 	.short	0x0028
        /*0054*/ 	.byte	0x00, 0xf5, 0x21, 0x00


	//----- nvinfo : EIATTR_KPARAM_INFO
	.align		4
.L_61:
        /*0058*/ 	.byte	0x04, 0x17
        /*005a*/ 	.short	(.L_63 - .L_62)
.L_62:
        /*005c*/ 	.word	0x00000000
        /*0060*/ 	.short	0x0004
        /*0062*/ 	.short	0x0020
        /*0064*/ 	.byte	0x00, 0xf5, 0x21, 0x00


	//----- nvinfo : EIATTR_KPARAM_INFO
	.align		4
.L_63:
        /*0068*/ 	.byte	0x04, 0x17
        /*006a*/ 	.short	(.L_65 - .L_64)
.L_64:
        /*006c*/ 	.word	0x00000000
        /*0070*/ 	.short	0x0003
        /*0072*/ 	.short	0x0018
        /*0074*/ 	.byte	0x00, 0xf0, 0x11, 0x00


	//----- nvinfo : EIATTR_KPARAM_INFO
	.align		4
.L_65:
        /*0078*/ 	.byte	0x04, 0x17
        /*007a*/ 	.short	(.L_67 - .L_66)
.L_66:
        /*007c*/ 	.word	0x00000000
        /*0080*/ 	.short	0x0002
        /*0082*/ 	.short	0x0010
        /*0084*/ 	.byte	0x00, 0xf5, 0x21, 0x00


	//----- nvinfo : EIATTR_KPARAM_INFO
	.align		4
.L_67:
        /*0088*/ 	.byte	0x04, 0x17
        /*008a*/ 	.short	(.L_69 - .L_68)
.L_68:
        /*008c*/ 	.word	0x00000000
        /*0090*/ 	.short	0x0001
        /*0092*/ 	.short	0x0008
        /*0094*/ 	.byte	0x00, 0xf5, 0x21, 0x00


	//----- nvinfo : EIATTR_KPARAM_INFO
	.align		4
.L_69:
        /*0098*/ 	.byte	0x04, 0x17
        /*009a*/ 	.short	(.L_71 - .L_70)
.L_70:
        /*009c*/ 	.word	0x00000000
        /*00a0*/ 	.short	0x0000
        /*00a2*/ 	.short	0x0000
        /*00a4*/ 	.byte	0x00, 0xf5, 0x21, 0x00


	//----- nvinfo : EIATTR_SPARSE_MMA_MASK
	.align		4
.L_71:
        /*00a8*/ 	.byte	0x03, 0x50
        /*00aa*/ 	.short	0x0000


	//----- nvinfo : EIATTR_MAXREG_COUNT
	.align		4
        /*00ac*/ 	.byte	0x03, 0x1b
        /*00ae*/ 	.short	0x00ff


	//----- nvinfo : EIATTR_MERCURY_ISA_VERSION
	.align		4
        /*00b0*/ 	.byte	0x03, 0x5f
        /*00b2*/ 	.short	0x0101


	//----- nvinfo : EIATTR_VRC_CTA_INIT_COUNT
	.align		4
        /*00b4*/ 	.byte	0x02, 0x4a
	.zero		1
	.zero		1


	//----- nvinfo : EIATTR_EXIT_INSTR_OFFSETS
	.align		4
        /*00b8*/ 	.byte	0x04, 0x1c
        /*00ba*/ 	.short	(.L_73 - .L_72)


	//   ....[0]....
.L_72:
        /*00bc*/ 	.word	0x00000070


	//   ....[1]....
        /*00c0*/ 	.word	0x00000570


	//----- nvinfo : EIATTR_CRS_STACK_SIZE
	.align		4
.L_73:
        /*00c4*/ 	.byte	0x04, 0x1e
        /*00c6*/ 	.short	(.L_75 - .L_74)
.L_74:
        /*00c8*/ 	.word	0x00000000


	//----- nvinfo : EIATTR_CBANK_PARAM_SIZE
	.align		4
.L_75:
        /*00cc*/ 	.byte	0x03, 0x19
        /*00ce*/ 	.short	0x0044


	//----- nvinfo : EIATTR_PARAM_CBANK
	.align		4
        /*00d0*/ 	.byte	0x04, 0x0a
        /*00d2*/ 	.short	(.L_77 - .L_76)
	.align		4
.L_76:
        /*00d4*/ 	.word	index@(.nv.constant0._Z19addr_convert_kernelPlPiS0_iS0_S_S0_iii)
        /*00d8*/ 	.short	0x0380
        /*00da*/ 	.short	0x0044


	//----- nvinfo : EIATTR_SW_WAR
	.align		4
.L_77:
        /*00dc*/ 	.byte	0x04, 0x36
        /*00de*/ 	.short	(.L_79 - .L_78)
.L_78:
        /*00e0*/ 	.word	0x00000008
.L_79:


//--------------------- .nv.callgraph             --------------------------
	.section	.nv.callgraph,"",@"SHT_CUDA_CALLGRAPH"
	.align	4
	.sectionentsize	8
	.align		4
        /*0000*/ 	.word	0x00000000
	.align		4
        /*0004*/ 	.word	0xffffffff
	.align		4
        /*0008*/ 	.word	0x00000000
	.align		4
        /*000c*/ 	.word	0xfffffffe
	.align		4
        /*0010*/ 	.word	0x00000000
	.align		4
        /*0014*/ 	.word	0xfffffffd
	.align		4
        /*0018*/ 	.word	0x00000000
	.align		4
        /*001c*/ 	.word	0xfffffffc


//--------------------- .text._Z12cache_kernelPiPlS_iS_S0_S0_S_S_S_S_ii --------------------------
	.section	.text._Z12cache_kernelPiPlS_iS_S0_S0_S_S_S_S_ii,"ax",@progbits
	.align	128
        .global         _Z12cache_kernelPiPlS_iS_S0_S0_S_S_S_S_ii
        .type           _Z12cache_kernelPiPlS_iS_S0_S0_S_S_S_S_ii,@function
        .size           _Z12cache_kernelPiPlS_iS_S0_S0_S_S_S_S_ii,(.L_x_45 - _Z12cache_kernelPiPlS_iS_S0_S0_S_S_S_S_ii)
        .other          _Z12cache_kernelPiPlS_iS_S0_S0_S_S_S_S_ii,@"STO_CUDA_ENTRY STV_DEFAULT"
_Z12cache_kernelPiPlS_iS_S0_S0_S_S_S_S_ii:
.text._Z12cache_kernelPiPlS_iS_S0_S0_S_S_S_S_ii:
[----:B------:R-:W-:Y:S01]  /*0000*/  LDC R1, c[0x0][0x37c] ;  /* 0x0000df00ff017b82 */ /* 0x000fe20000000800 */
[----:B------:R-:W0:Y:S07]  /*0010*/  S2R R3, SR_TID.X ;  /* 0x0000000000037919 */ /* 0x000e2e0000002100 */
[----:B------:R-:W0:Y:S01]  /*0020*/  S2UR UR4, SR_CTAID.X ;  /* 0x00000000000479c3 */ /* 0x000e220000002500 */
[----:B------:R-:W1:Y:S07]  /*0030*/  LDCU UR5, c[0x0][0x3d8] ;  /* 0x00007b00ff0577ac */ /* 0x000e6e0008000800 */
[----:B------:R-:W0:Y:S02]  /*0040*/  LDC R0, c[0x0][0x360] ;  /* 0x0000d800ff007b82 */ /* 0x000e240000000800 */
[----:B0-----:R-:W-:-:S05]  /*0050*/  IMAD R0, R0, UR4, R3 ;  /* 0x0000000400007c24 */ /* 0x001fca000f8e0203 */
[----:B-1----:R-:W-:-:S13]  /*0060*/  ISETP.GE.AND P0, PT, R0, UR5, PT ;  /* 0x0000000500007c0c */ /* 0x002fda000bf06270 */
[----:B------:R-:W-:Y:S05]  /*0070*/  @P0 EXIT ;  /* 0x000000000000094d */ /* 0x000fea0003800000 */
[----:B------:R-:W0:Y:S01]  /*0080*/  LDC.64 R10, c[0x0][0x3b0] ;  /* 0x0000ec00ff0a7b82 */ /* 0x000e220000000a00 */
[----:B------:R-:W1:Y:S01]  /*0090*/  LDCU.64 UR6, c[0x0][0x358] ;  /* 0x00006b00ff0677ac */ /* 0x000e620008000a00 */
[----:B------:R-:W2:Y:S06]  /*00a0*/  LDCU UR4, c[0x0][0x398] ;  /* 0x00007300ff0477ac */ /* 0x000eac0008000800 */
[----:B------:R-:W3:Y:S08]  /*00b0*/  LDC.64 R12, c[0x0][0x3b8] ;  /* 0x0000ee00ff0c7b82 */ /* 0x000ef00000000a00 */
[----:B------:R-:W4:Y:S08]  /*00c0*/  LDC.64 R14, c[0x0][0x3c0] ;  /* 0x0000f000ff0e7b82 */ /* 0x000f300000000a00 */
[----:B------:R-:W2:Y:S01]  /*00d0*/  LDC.64 R16, c[0x0][0x3c8] ;  /* 0x0000f200ff107b82 */ /* 0x000ea20000000a00 */
[----:B0-----:R-:W-:-:S05]  /*00e0*/  IMAD.WIDE R10, R0, 0x8, R10 ;  /* 0x00000008000a7825 */ /* 0x001fca00078e020a */
[----:B-1----:R0:W5:Y:S02]  /*00f0*/  LDG.E R29, desc[UR6][R10.64] ;  /* 0x000000060a1d7981 */ /* 0x002164000c1e1900 */
[----:B------:R-:W1:Y:S01]  /*0100*/  LDC.64 R18, c[0x0][0x3d0] ;  /* 0x0000f400ff127b82 */ /* 0x000e620000000a00 */
[----:B---3--:R-:W-:-:S05]  /*0110*/  IMAD.WIDE R12, R0, 0x4, R12 ;  /* 0x00000004000c7825 */ /* 0x008fca00078e020c */
[----:B------:R0:W5:Y:S01]  /*0120*/  LDG.E R2, desc[UR6][R12.64] ;  /* 0x000000060c027981 */ /* 0x000162000c1e1900 */
[----:B----4-:R-:W-:-:S05]  /*0130*/  IMAD.WIDE R14, R0, 0x4, R14 ;  /* 0x00000004000e7825 */ /* 0x010fca00078e020e */
[----:B------:R0:W5:Y:S01]  /*0140*/  LDG.E R3, desc[UR6][R14.64] ;  /* 0x000000060e037981 */ /* 0x000162000c1e1900 */
[----:B--2---:R-:W-:-:S05]  /*0150*/  IMAD.WIDE R16, R0, 0x4, R16 ;  /* 0x0000000400107825 */ /* 0x004fca00078e0210 */
[----:B------:R0:W5:Y:S01]  /*0160*/  LDG.E R4, desc[UR6][R16.64] ;  /* 0x0000000610047981 */ /* 0x000162000c1e1900 */
[----:B-1----:R-:W-:-:S05]  /*0170*/  IMAD.WIDE R18, R0, 0x4, R18 ;  /* 0x0000000400127825 */ /* 0x002fca00078e0212 */
[----:B------:R0:W5:Y:S01]  /*0180*/  LDG.E R5, desc[UR6][R18.64] ;  /* 0x0000000612057981 */ /* 0x000162000c1e1900 */
[----:B------:R-:W-:-:S09]  /*0190*/  UISETP.GE.AND UP0, UPT, UR4, 0x1, UPT ;  /* 0x000000010400788c */ /* 0x000fd2000bf06270 */
[----:B0-----:R-:W-:Y:S05]  /*01a0*/  BRA.U !UP0, `(.L_x_0) ;  /* 0x00000029083c7547 */ /* 0x001fea000b800000 */
[----:B------:R-:W0:Y:S01]  /*01b0*/  LDCU UR5, c[0x0][0x3dc] ;  /* 0x00007b80ff0577ac */ /* 0x000e220008000800 */
[----:B------:R-:W1:Y:S01]  /*01c0*/  LDC.64 R20, c[0x0][0x3a8] ;  /* 0x0000ea00ff147b82 */ /* 0x000e620000000a00 */
[----:B0-----:R-:W-:Y:S02]  /*01d0*/  UISETP.GE.AND UP0, UPT, UR5, 0x1, UPT ;  /* 0x000000010500788c */ /* 0x001fe4000bf06270 */
[----:B------:R-:W-:-:S04]  /*01e0*/  IMAD R7, R0, UR5, RZ ;  /* 0x0000000500077c24 */ /* 0x000fc8000f8e02ff */
[----:B-1----:R-:W-:-:S03]  /*01f0*/  IMAD.WIDE R20, R7, 0x8, R20 ;  /* 0x0000000807147825 */ /* 0x002fc600078e0214 */
[----:B------:R-:W-:Y:S05]  /*0200*/  BRA.U !UP0, `(.L_x_1) ;  /* 0x0000001908507547 */ /* 0x000fea000b800000 */
[----:B------:R-:W-:-:S07]  /*0210*/  IMAD.MOV.U32 R6, RZ, RZ, RZ ;  /* 0x000000ffff067224 */ /* 0x000fce00078e00ff */
.L_x_20:
[----:B0--3--:R-:W0:Y:S02]  /*0220*/  LDC.64 R8, c[0x0][0x380] ;  /* 0x0000e000ff087b82 */ /* 0x009e240000000a00 */
[----:B0-----:R-:W-:-:S06]  /*0230*/  IMAD.WIDE.U32 R8, R6, 0x4, R8 ;  /* 0x0000000406087825 */ /* 0x001fcc00078e0008 */
[----:B--2---:R-:W2:Y:S01]  /*0240*/  LDG.E R9, desc[UR6][R8.64] ;  /* 0x0000000608097981 */ /* 0x004ea2000c1e1900 */
[----:B------:R-:W-:Y:S01]  /*0250*/  BSSY.RECONVERGENT B2, `(.L_x_2) ;  /* 0x0000189000027945 */ /* 0x000fe20003800200 */
[----:B--2---:R-:W-:-:S13]  /*0260*/  ISETP.NE.AND P0, PT, R0, R9, PT ;  /* 0x000000090000720c */ /* 0x004fda0003f05270 */
[----:B-1----:R-:W-:Y:S05]  /*0270*/  @P0 BRA `(.L_x_3) ;  /* 0x0000001800180947 */ /* 0x002fea0003800000 */
[----:B------:R-:W0:Y:S08]  /*0280*/  LDC.64 R22, c[0x0][0x388] ;  /* 0x0000e200ff167b82 */ /* 0x000e300000000a00 */
[----:B------:R-:W1:Y:S01]  /*0290*/  LDC.64 R24, c[0x0][0x390] ;  /* 0x0000e400ff187b82 */ /* 0x000e620000000a00 */
[----:B0-----:R-:W-:-:S06]  /*02a0*/  IMAD.WIDE.U32 R22, R6, 0x8, R22 ;  /* 0x0000000806167825 */ /* 0x001fcc00078e0016 */
[----:B------:R-:W5:Y:S01]  /*02b0*/  LDG.E.64 R22, desc[UR6][R22.64] ;  /* 0x0000000616167981 */ /* 0x000f62000c1e1b00 */
[----:B-1----:R-:W-:-:S05]  /*02c0*/  IMAD.WIDE.U32 R24, R6, 0x4, R24 ;  /* 0x0000000406187825 */ /* 0x002fca00078e0018 */
[----:B------:R0:W5:Y:S01]  /*02d0*/  LDG.E R7, desc[UR6][R24.64] ;  /* 0x0000000618077981 */ /* 0x000162000c1e1900 */
[----:B------:R-:W-:Y:S01]  /*02e0*/  BSSY.RELIABLE B1, `(.L_x_4) ;  /* 0x000000c000017945 */ /* 0x000fe20003800100 */
[----:B------:R-:W-:-:S07]  /*02f0*/  IMAD.MOV.U32 R8, RZ, RZ, RZ ;  /* 0x000000ffff087224 */ /* 0x000fce00078e00ff */
.L_x_6:
[----:B0-----:R-:W-:-:S05]  /*0300*/  IMAD.WIDE.U32 R24, R8, 0x8, R20 ;  /* 0x0000000808187825 */ /* 0x001fca00078e0014 */
[----:B------:R-:W2:Y:S02]  /*0310*/  LDG.E.64 R26, desc[UR6][R24.64] ;  /* 0x00000006181a7981 */ /* 0x000ea4000c1e1b00 */
[----:B--2--5:R-:W-:-:S04]  /*0320*/  ISETP.NE.U32.AND P0, PT, R22, R26, PT ;  /* 0x0000001a1600720c */ /* 0x024fc80003f05070 */
[----:B------:R-:W-:-:S13]  /*0330*/  ISETP.NE.AND.EX P0, PT, R23, R27, PT, P0 ;  /* 0x0000001b1700720c */ /* 0x000fda0003f05300 */
[----:B------:R-:W-:Y:S05]  /*0340*/  @!P0 BREAK.RELIABLE B1 ;  /* 0x0000000000018942 */ /* 0x000fea0003800100 */
[----:B------:R-:W-:Y:S05]  /*0350*/  @!P0 BRA `(.L_x_5) ;  /* 0x0000000000a48947 */ /* 0x000fea0003800000 */
[----:B------:R-:W0:Y:S01]  /*0360*/  LDC R25, c[0x0][0x3dc] ;  /* 0x0000f700ff197b82 */ /* 0x000e220000000800 */
[----:B------:R-:W-:-:S04]  /*0370*/  IADD3 R8, PT, PT, R8, 0x1, RZ ;  /* 0x0000000108087810 */ /* 0x000fc80007ffe0ff */
[----:B0-----:R-:W-:-:S13]  /*0380*/  ISETP.NE.AND P0, PT, R8, R25, PT ;  /* 0x000000190800720c */ /* 0x001fda0003f05270 */
[----:B------:R-:W-:Y:S05]  /*0390*/  @P0 BRA `(.L_x_6) ;  /* 0xfffffffc00d80947 */ /* 0x000fea000383ffff */
[----:B------:R-:W-:Y:S05]  /*03a0*/  BSYNC.RELIABLE B1 ;  /* 0x0000000000017941 */ /* 0x000fea0003800100 */
.L_x_4:
[----:B------:R-:W-:Y:S02]  /*03b0*/  IABS R24, R25 ;  /* 0x0000001900187213 */ /* 0x000fe40000000000 */
[----:B------:R-:W-:Y:S02]  /*03c0*/  IADD3 R29, PT, PT, R29, 0x1, RZ ;  /* 0x000000011d1d7810 */ /* 0x000fe40007ffe0ff */
[----:B------:R-:W0:Y:S01]  /*03d0*/  I2F.RP R26, R24 ;  /* 0x00000018001a7306 */ /* 0x000e220000209400 */
[----:B------:R-:W-:Y:S02]  /*03e0*/  ISETP.NE.AND P1, PT, R25, RZ, PT ;  /* 0x000000ff1900720c */ /* 0x000fe40003f25270 */
[----:B------:R-:W-:-:S05]  /*03f0*/  IABS R28, R29 ;  /* 0x0000001d001c7213 */ /* 0x000fca0000000000 */
[----:B0-----:R-:W0:Y:S02]  /*0400*/  MUFU.RCP R26, R26 ;  /* 0x0000001a001a7308 */ /* 0x001e240000001000 */
[----:B0-----:R-:W-:-:S06]  /*0410*/  VIADD R8, R26, 0xffffffe ;  /* 0x0ffffffe1a087836 */ /* 0x001fcc0000000000 */
[----:B------:R0:W1:Y:S02]  /*0420*/  F2I.FTZ.U32.TRUNC.NTZ R9, R8 ;  /* 0x0000000800097305 */ /* 0x000064000021f000 */
[----:B0-----:R-:W-:Y:S02]  /*0430*/  IMAD.MOV.U32 R8, RZ, RZ, RZ ;  /* 0x000000ffff087224 */ /* 0x001fe400078e00ff */
[----:B-1----:R-:W-:-:S04]  /*0440*/  IMAD.MOV R27, RZ, RZ, -R9 ;  /* 0x000000ffff1b7224 */ /* 0x002fc800078e0a09 */
[----:B------:R-:W-:-:S04]  /*0450*/  IMAD R27, R27, R24, RZ ;  /* 0x000000181b1b7224 */ /* 0x000fc800078e02ff */
[----:B------:R-:W-:-:S04]  /*0460*/  IMAD.HI.U32 R9, R9, R27, R8 ;  /* 0x0000001b09097227 */ /* 0x000fc800078e0008 */
[----:B------:R-:W-:-:S04]  /*0470*/  IMAD.MOV.U32 R27, RZ, RZ, R28 ;  /* 0x000000ffff1b7224 */ /* 0x000fc800078e001c */
[----:B------:R-:W-:-:S05]  /*0480*/  IMAD.HI.U32 R9, R9, R27, RZ ;  /* 0x0000001b09097227 */ /* 0x000fca00078e00ff */
[----:B------:R-:W-:-:S05]  /*0490*/  IADD3 R9, PT, PT, -R9, RZ, RZ ;  /* 0x000000ff09097210 */ /* 0x000fca0007ffe1ff */
[C---:B------:R-:W-:Y:S02]  /*04a0*/  IMAD R27, R24.reuse, R9, R27 ;  /* 0x00000009181b7224 */ /* 0x040fe400078e021b */
[----:B------:R-:W0:Y:S03]  /*04b0*/  LDC.64 R8, c[0x0][0x3a0] ;  /* 0x0000e800ff087b82 */ /* 0x000e260000000a00 */
[----:B------:R-:W-:-:S13]  /*04c0*/  ISETP.GT.U32.AND P0, PT, R24, R27, PT ;  /* 0x0000001b1800720c */ /* 0x000fda0003f04070 */
[----:B------:R-:W-:Y:S01]  /*04d0*/  @!P0 IMAD.IADD R27, R27, 0x1, -R24 ;  /* 0x000000011b1b8824 */ /* 0x000fe200078e0a18 */
[----:B------:R-:W-:-:S04]  /*04e0*/  ISETP.GE.AND P0, PT, R29, RZ, PT ;  /* 0x000000ff1d00720c */ /* 0x000fc80003f06270 */
[----:B------:R-:W-:-:S13]  /*04f0*/  ISETP.GT.U32.AND P2, PT, R24, R27, PT ;  /* 0x0000001b1800720c */ /* 0x000fda0003f44070 */
[----:B------:R-:W-:Y:S01]  /*0500*/  @!P2 IMAD.IADD R27, R27, 0x1, -R24 ;  /* 0x000000011b1ba824 */ /* 0x000fe200078e0a18 */
[----:B------:R-:W-:-:S04]  /*0510*/  ISETP.NE.AND P2, PT, R7, RZ, PT ;  /* 0x000000ff0700720c */ /* 0x000fc80003f45270 */
[----:B------:R-:W-:Y:S02]  /*0520*/  @!P0 IADD3 R27, PT, PT, -R27, RZ, RZ ;  /* 0x000000ff1b1b8210 */ /* 0x000fe40007ffe1ff */
[----:B------:R-:W-:Y:S01]  /*0530*/  @!P1 LOP3.LUT R27, RZ, R25, RZ, 0x33, !PT ;  /* 0x00000019ff1b9212 */ /* 0x000fe200078e33ff */
[----:B0-----:R-:W-:-:S04]  /*0540*/  IMAD.WIDE.U32 R24, R6, 0x4, R8 ;  /* 0x0000000406187825 */ /* 0x001fc800078e0008 */
[----:B------:R-:W-:Y:S02]  /*0550*/  IMAD.WIDE R8, R27, 0x8, R20 ;  /* 0x000000081b087825 */ /* 0x000fe400078e0214 */
[----:B------:R-:W-:Y:S02]  /*0560*/  @P2 IADD3 R5, PT, PT, R5, 0x1, RZ ;  /* 0x0000000105052810 */ /* 0x000fe40007ffe0ff */
[----:B------:R-:W-:Y:S02]  /*0570*/  @P2 IMAD.MOV.U32 R7, RZ, RZ, -0x2 ;  /* 0xfffffffeff072424 */ /* 0x000fe400078e00ff */
[----:B------:R-:W-:Y:S02]  /*0580*/  @!P2 IMAD.MOV.U32 R31, RZ, RZ, 0x2 ;  /* 0x00000002ff1fa424 */ /* 0x000fe400078e00ff */
[----:B------:R-:W-:Y:S01]  /*0590*/  @!P2 VIADD R4, R4, 0x1 ;  /* 0x000000010404a836 */ /* 0x000fe20000000000 */
[----:B------:R3:W-:Y:S01]  /*05a0*/  @P2 STG.E desc[UR6][R24.64], R7 ;  /* 0x0000000718002986 */ /* 0x0007e2000c101906 */
[----:B------:R-:W-:-:S03]  /*05b0*/  IMAD.MOV.U32 R29, RZ, RZ, R27 ;  /* 0x000000ffff1d7224 */ /* 0x000fc600078e001b */
[----:B------:R3:W-:Y:S04]  /*05c0*/  @!P2 STG.E desc[UR6][R24.64], R31 ;  /* 0x0000001f1800a986 */ /* 0x0007e8000c101906 */
[----:B------:R3:W-:Y:S01]  /*05d0*/  STG.E.64 desc[UR6][R8.64], R22 ;  /* 0x0000001608007986 */ /* 0x0007e2000c101b06 */
[----:B------:R-:W-:Y:S05]  /*05e0*/  BRA `(.L_x_3) ;  /* 0x00000014003c7947 */ /* 0x000fea0003800000 */
.L_x_5:
[----:B------:R-:W-:Y:S01]  /*05f0*/  ISETP.NE.AND P0, PT, R8, R29, PT ;  /* 0x0000001d0800720c */ /* 0x000fe20003f05270 */
[----:B------:R-:W-:-:S12]  /*0600*/  BSSY.RECONVERGENT B0, `(.L_x_7) ;  /* 0x0000144000007945 */ /* 0x000fd80003800200 */
[----:B------:R-:W-:Y:S05]  /*0610*/  @!P0 BRA `(.L_x_8) ;  /* 0x0000001400088947 */ /* 0x000fea0003800000 */
[----:B------:R-:W-:-:S13]  /*0620*/  ISETP.GT.AND P0, PT, R8, R29, PT ;  /* 0x0000001d0800720c */ /* 0x000fda0003f04270 */
[----:B------:R-:W-:Y:S05]  /*0630*/  @P0 BRA `(.L_x_9) ;  /* 0x00000008000c0947 */ /* 0x000fea0003800000 */
[----:B------:R-:W-:Y:S01]  /*0640*/  IADD3 R9, PT, PT, R29, -R8, RZ ;  /* 0x800000081d097210 */ /* 0x000fe20007ffe0ff */
[----:B------:R-:W-:Y:S01]  /*0650*/  BSSY.RECONVERGENT B3, `(.L_x_10) ;  /* 0x0000037000037945 */ /* 0x000fe20003800200 */
[----:B------:R-:W-:Y:S02]  /*0660*/  IMAD.MOV.U32 R30, RZ, RZ, R8 ;  /* 0x000000ffff1e7224 */ /* 0x000fe400078e0008 */
[----:B------:R-:W-:-:S13]  /*0670*/  LOP3.LUT P0, R9, R9, 0x3, RZ, 0xc0, !PT ;  /* 0x0000000309097812 */ /* 0x000fda000780c0ff */
[----:B------:R-:W-:Y:S05]  /*0680*/  @!P0 BRA `(.L_x_11) ;  /* 0x0000000000cc8947 */ /* 0x000fea0003800000 */
[----:B------:R-:W0:Y:S02]  /*0690*/  LDC R31, c[0x0][0x3dc] ;  /* 0x0000f700ff1f7b82 */ /* 0x000e240000000800 */
[----:B0-----:R-:W0:Y:S08]  /*06a0*/  I2F.U32.RP R28, R31 ;  /* 0x0000001f001c7306 */ /* 0x001e300000209000 */
[----:B0-----:R-:W0:Y:S02]  /*06b0*/  MUFU.RCP R28, R28 ;  /* 0x0000001c001c7308 */ /* 0x001e240000001000 */
[----:B0-----:R-:W-:Y:S01]  /*06c0*/  VIADD R26, R28, 0xffffffe ;  /* 0x0ffffffe1c1a7836 */ /* 0x001fe20000000000 */
[----:B------:R-:W-:-:S05]  /*06d0*/  LOP3.LUT R28, RZ, R31, RZ, 0x33, !PT ;  /* 0x0000001fff1c7212 */ /* 0x000fca00078e33ff */
[----:B------:R0:W1:Y:S02]  /*06e0*/  F2I.FTZ.U32.TRUNC.NTZ R27, R26 ;  /* 0x0000001a001b7305 */ /* 0x000064000021f000 */
[----:B0-----:R-:W-:Y:S01]  /*06f0*/  IMAD.MOV.U32 R26, RZ, RZ, RZ ;  /* 0x000000ffff1a7224 */ /* 0x001fe200078e00ff */
[----:B-1----:R-:W-:-:S05]  /*0700*/  IADD3 R30, PT, PT, RZ, -R27, RZ ;  /* 0x8000001bff1e7210 */ /* 0x002fca0007ffe0ff */
[----:B------:R-:W-:Y:S02]  /*0710*/  IMAD R33, R30, R31, RZ ;  /* 0x0000001f1e217224 */ /* 0x000fe400078e02ff */
[----:B------:R-:W-:Y:S02]  /*0720*/  VIADD R30, R8, 0x1 ;  /* 0x00000001081e7836 */ /* 0x000fe40000000000 */
[----:B------:R-:W-:-:S06]  /*0730*/  IMAD.HI.U32 R33, R27, R33, R26 ;  /* 0x000000211b217227 */ /* 0x000fcc00078e001a */
[----:B------:R-:W-:-:S05]  /*0740*/  IMAD.HI.U32 R27, R33, R30, RZ ;  /* 0x0000001e211b7227 */ /* 0x000fca00078e00ff */
[----:B------:R-:W-:-:S05]  /*0750*/  IADD3 R27, PT, PT, -R27, RZ, RZ ;  /* 0x000000ff1b1b7210 */ /* 0x000fca0007ffe1ff */
[----:B------:R-:W-:-:S05]  /*0760*/  IMAD R32, R31, R27, R30 ;  /* 0x0000001b1f207224 */ /* 0x000fca00078e021e */
[----:B------:R-:W-:-:S13]  /*0770*/  ISETP.GE.U32.AND P0, PT, R32, R31, PT ;  /* 0x0000001f2000720c */ /* 0x000fda0003f06070 */
[----:B------:R-:W-:Y:S01]  /*0780*/  @P0 IMAD.IADD R32, R32, 0x1, -R31 ;  /* 0x0000000120200824 */ /* 0x000fe200078e0a1f */
[----:B------:R-:W-:-:S04]  /*0790*/  ISETP.NE.U32.AND P0, PT, R31, RZ, PT ;  /* 0x000000ff1f00720c */ /* 0x000fc80003f05070 */
[----:B------:R-:W-:-:S13]  /*07a0*/  ISETP.GE.U32.AND P1, PT, R32, R31, PT ;  /* 0x0000001f2000720c */ /* 0x000fda0003f26070 */
[----:B------:R-:W-:-:S05]  /*07b0*/  @P1 IMAD.IADD R32, R32, 0x1, -R31 ;  /* 0x0000000120201824 */ /* 0x000fca00078e0a1f */
[----:B------:R-:W-:-:S05]  /*07c0*/  SEL R27, R28, R32, !P0 ;  /* 0x000000201c1b7207 */ /* 0x000fca0004000000 */
[----:B------:R-:W-:-:S06]  /*07d0*/  IMAD.WIDE.U32 R26, R27, 0x8, R20 ;  /* 0x000000081b1a7825 */ /* 0x000fcc00078e0014 */
[----:B------:R-:W2:Y:S01]  /*07e0*/  LDG.E.64 R26, desc[UR6][R26.64] ;  /* 0x000000061a1a7981 */ /* 0x000ea2000c1e1b00 */
[----:B------:R-:W-:-:S03]  /*07f0*/  ISETP.NE.AND P1, PT, R9, 0x1, PT ;  /* 0x000000010900780c */ /* 0x000fc60003f25270 */
[----:B--2---:R0:W-:Y:S10]  /*0800*/  STG.E.64 desc[UR6][R24.64], R26 ;  /* 0x0000001a18007986 */ /* 0x0041f4000c101b06 */
[----:B------:R-:W-:Y:S05]  /*0810*/  @!P1 BRA `(.L_x_11) ;  /* 0x0000000000689947 */ /* 0x000fea0003800000 */
[----:B------:R-:W-:-:S05]  /*0820*/  IADD3 R30, PT, PT, R8, 0x2, RZ ;  /* 0x00000002081e7810 */ /* 0x000fca0007ffe0ff */
[----:B0-----:R-:W-:-:S04]  /*0830*/  IMAD.HI.U32 R26, R33, R30, RZ ;  /* 0x0000001e211a7227 */ /* 0x001fc800078e00ff */
[----:B------:R-:W-:-:S04]  /*0840*/  IMAD.MOV R26, RZ, RZ, -R26 ;  /* 0x000000ffff1a7224 */ /* 0x000fc800078e0a1a */
[----:B------:R-:W-:-:S05]  /*0850*/  IMAD R26, R31, R26, R30 ;  /* 0x0000001a1f1a7224 */ /* 0x000fca00078e021e */
[----:B------:R-:W-:-:S13]  /*0860*/  ISETP.GE.U32.AND P1, PT, R26, R31, PT ;  /* 0x0000001f1a00720c */ /* 0x000fda0003f26070 */
[----:B------:R-:W-:-:S05]  /*0870*/  @P1 IMAD.IADD R26, R26, 0x1, -R31 ;  /* 0x000000011a1a1824 */ /* 0x000fca00078e0a1f */
[----:B------:R-:W-:-:S13]  /*0880*/  ISETP.GE.U32.AND P1, PT, R26, R31, PT ;  /* 0x0000001f1a00720c */ /* 0x000fda0003f26070 */
[----:B------:R-:W-:-:S04]  /*0890*/  @P1 IADD3 R26, PT, PT, R26, -R31, RZ ;  /* 0x8000001f1a1a1210 */ /* 0x000fc80007ffe0ff */
[----:B------:R-:W-:-:S05]  /*08a0*/  SEL R27, R28, R26, !P0 ;  /* 0x0000001a1c1b7207 */ /* 0x000fca0004000000 */
[----:B------:R-:W-:-:S06]  /*08b0*/  IMAD.WIDE.U32 R26, R27, 0x8, R20 ;  /* 0x000000081b1a7825 */ /* 0x000fcc00078e0014 */
[----:B------:R-:W2:Y:S01]  /*08c0*/  LDG.E.64 R26, desc[UR6][R26.64] ;  /* 0x000000061a1a7981 */ /* 0x000ea2000c1e1b00 */
[----:B------:R-:W-:-:S03]  /*08d0*/  ISETP.NE.AND P1, PT, R9, 0x2, PT ;  /* 0x000000020900780c */ /* 0x000fc60003f25270 */
[----:B--2---:R1:W-:Y:S10]  /*08e0*/  STG.E.64 desc[UR6][R24.64+0x8], R26 ;  /* 0x0000081a18007986 */ /* 0x0043f4000c101b06 */
[----:B------:R-:W-:Y:S05]  /*08f0*/  @!P1 BRA `(.L_x_11) ;  /* 0x0000000000309947 */ /* 0x000fea0003800000 */
[----:B------:R-:W-:-:S04]  /*0900*/  VIADD R30, R8, 0x3 ;  /* 0x00000003081e7836 */ /* 0x000fc80000000000 */
[----:B------:R-:W-:-:S04]  /*0910*/  IMAD.HI.U32 R33, R33, R30, RZ ;  /* 0x0000001e21217227 */ /* 0x000fc800078e00ff */
[----:B------:R-:W-:-:S04]  /*0920*/  IMAD.MOV R33, RZ, RZ, -R33 ;  /* 0x000000ffff217224 */ /* 0x000fc800078e0a21 */
[----:B-1----:R-:W-:-:S05]  /*0930*/  IMAD R26, R31, R33, R30 ;  /* 0x000000211f1a7224 */ /* 0x002fca00078e021e */
[----:B------:R-:W-:-:S13]  /*0940*/  ISETP.GE.U32.AND P1, PT, R26, R31, PT ;  /* 0x0000001f1a00720c */ /* 0x000fda0003f26070 */
[----:B------:R-:W-:-:S04]  /*0950*/  @P1 IADD3 R26, PT, PT, R26, -R31, RZ ;  /* 0x8000001f1a1a1210 */ /* 0x000fc80007ffe0ff */
[----:B------:R-:W-:-:S13]  /*0960*/  ISETP.GE.U32.AND P1, PT, R26, R31, PT ;  /* 0x0000001f1a00720c */ /* 0x000fda0003f26070 */
[----:B------:R-:W-:-:S05]  /*0970*/  @P1 IMAD.IADD R26, R26, 0x1, -R31 ;  /* 0x000000011a1a1824 */ /* 0x000fca00078e0a1f */
[----:B------:R-:W-:-:S05]  /*0980*/  SEL R27, R28, R26, !P0 ;  /* 0x0000001a1c1b7207 */ /* 0x000fca0004000000 */
[----:B------:R-:W-:-:S06]  /*0990*/  IMAD.WIDE.U32 R26, R27, 0x8, R20 ;  /* 0x000000081b1a7825 */ /* 0x000fcc00078e0014 */
[----:B------:R-:W2:Y:S04]  /*09a0*/  LDG.E.64 R26, desc[UR6][R26.64] ;  /* 0x000000061a1a7981 */ /* 0x000ea8000c1e1b00 */
[----:B--2---:R2:W-:Y:S02]  /*09b0*/  STG.E.64 desc[UR6][R24.64+0x10], R26 ;  /* 0x0000101a18007986 */ /* 0x0045e4000c101b06 */
.L_x_11:
[----:B------:R-:W-:Y:S05]  /*09c0*/  BSYNC.RECONVERGENT B3 ;  /* 0x0000000000037941 */ /* 0x000fea0003800200 */
.L_x_10:
[----:B------:R-:W-:Y:S01]  /*09d0*/  IMAD.IADD R8, R8, 0x1, -R29 ;  /* 0x0000000108087824 */ /* 0x000fe200078e0a1d */
[----:B------:R-:W-:Y:S04]  /*09e0*/  BSSY.RECONVERGENT B3, `(.L_x_12) ;  /* 0x0000045000037945 */ /* 0x000fe80003800200 */
[----:B------:R-:W-:-:S13]  /*09f0*/  ISETP.GT.U32.AND P0, PT, R8, -0x4, PT ;  /* 0xfffffffc0800780c */ /* 0x000fda0003f04070 */
[----:B------:R-:W-:Y:S05]  /*0a00*/  @P0 BRA `(.L_x_13) ;  /* 0x0000000400080947 */ /* 0x000fea0003800000 */
[----:B------:R-:W0:Y:S01]  /*0a10*/  LDC R28, c[0x0][0x3dc] ;  /* 0x0000f700ff1c7b82 */ /* 0x000e220000000800 */
[C---:B------:R-:W-:Y:S02]  /*0a20*/  VIADD R32, R30.reuse, 0x2 ;  /* 0x000000021e207836 */ /* 0x040fe40000000000 */
[----:B------:R-:W-:Y:S01]  /*0a30*/  IMAD.IADD R33, R30, 0x1, -R29 ;  /* 0x000000011e217824 */ /* 0x000fe200078e0a1d */
[----:B012---:R-:W0:Y:S01]  /*0a40*/  I2F.U32.RP R24, R28 ;  /* 0x0000001c00187306 */ /* 0x007e220000209000 */
[----:B------:R-:W-:Y:S02]  /*0a50*/  ISETP.NE.U32.AND P0, PT, R28, RZ, PT ;  /* 0x000000ff1c00720c */ /* 0x000fe40003f05070 */
[----:B------:R-:W-:-:S05]  /*0a60*/  LOP3.LUT R30, RZ, R28, RZ, 0x33, !PT ;  /* 0x0000001cff1e7212 */ /* 0x000fca00078e33ff */
[----:B0-----:R-:W0:Y:S02]  /*0a70*/  MUFU.RCP R24, R24 ;  /* 0x0000001800187308 */ /* 0x001e240000001000 */
[----:B0-----:R-:W-:-:S06]  /*0a80*/  IADD3 R8, PT, PT, R24, 0xffffffe, RZ ;  /* 0x0ffffffe18087810 */ /* 0x001fcc0007ffe0ff */
[----:B------:R0:W1:Y:S02]  /*0a90*/  F2I.FTZ.U32.TRUNC.NTZ R9, R8 ;  /* 0x0000000800097305 */ /* 0x000064000021f000 */
[----:B0-----:R-:W-:Y:S02]  /*0aa0*/  HFMA2 R8, -RZ, RZ, 0, 0 ;  /* 0x00000000ff087431 */ /* 0x001fe400000001ff */
[----:B-1----:R-:W-:-:S04]  /*0ab0*/  IMAD.MOV R31, RZ, RZ, -R9 ;  /* 0x000000ffff1f7224 */ /* 0x002fc800078e0a09 */
[----:B------:R-:W-:-:S04]  /*0ac0*/  IMAD R31, R31, R28, RZ ;  /* 0x0000001c1f1f7224 */ /* 0x000fc800078e02ff */
[----:B------:R-:W-:-:S07]  /*0ad0*/  IMAD.HI.U32 R31, R9, R31, R8 ;  /* 0x0000001f091f7227 */ /* 0x000fce00078e0008 */
.L_x_14:
[----:B---3--:R-:W-:-:S04]  /*0ae0*/  VIADD R8, R32, 0xffffffff ;  /* 0xffffffff20087836 */ /* 0x008fc80000000000 */
[----:B------:R-:W-:-:S05]  /*0af0*/  IMAD.HI.U32 R9, R31, R8, RZ ;  /* 0x000000081f097227 */ /* 0x000fca00078e00ff */
[----:B------:R-:W-:-:S05]  /*0b00*/  IADD3 R9, PT, PT, -R9, RZ, RZ ;  /* 0x000000ff09097210 */ /* 0x000fca0007ffe1ff */
[----:B------:R-:W-:-:S05]  /*0b10*/  IMAD R9, R28, R9, R8 ;  /* 0x000000091c097224 */ /* 0x000fca00078e0208 */
[----:B------:R-:W-:-:S13]  /*0b20*/  ISETP.GE.U32.AND P1, PT, R9, R28, PT ;  /* 0x0000001c0900720c */ /* 0x000fda0003f26070 */
[----:B------:R-:W-:-:S05]  /*0b30*/  @P1 IMAD.IADD R9, R9, 0x1, -R28 ;  /* 0x0000000109091824 */ /* 0x000fca00078e0a1c */
[----:B------:R-:W-:-:S13]  /*0b40*/  ISETP.GE.U32.AND P1, PT, R9, R28, PT ;  /* 0x0000001c0900720c */ /* 0x000fda0003f26070 */
[----:B------:R-:W-:-:S05]  /*0b50*/  @P1 IMAD.IADD R9, R9, 0x1, -R28 ;  /* 0x0000000109091824 */ /* 0x000fca00078e0a1c */
[----:B------:R-:W-:-:S05]  /*0b60*/  SEL R27, R30, R9, !P0 ;  /* 0x000000091e1b7207 */ /* 0x000fca0004000000 */
[----:B------:R-:W-:-:S06]  /*0b70*/  IMAD.WIDE.U32 R26, R27, 0x8, R20 ;  /* 0x000000081b1a7825 */ /* 0x000fcc00078e0014 */
[----:B------:R-:W2:Y:S01]  /*0b80*/  LDG.E.64 R26, desc[UR6][R26.64] ;  /* 0x000000061a1a7981 */ /* 0x000ea2000c1e1b00 */
[----:B------:R-:W-:Y:S01]  /*0b90*/  IMAD.HI.U32 R8, R31, R32, RZ ;  /* 0x000000201f087227 */ /* 0x000fe200078e00ff */
[----:B------:R-:W-:-:S04]  /*0ba0*/  IADD3 R9, PT, PT, R32, -0x2, RZ ;  /* 0xfffffffe20097810 */ /* 0x000fc80007ffe0ff */
[----:B------:R-:W-:Y:S01]  /*0bb0*/  IADD3 R25, PT, PT, -R8, RZ, RZ ;  /* 0x000000ff08197210 */ /* 0x000fe20007ffe1ff */
[----:B------:R-:W-:-:S04]  /*0bc0*/  IMAD.WIDE.U32 R8, R9, 0x8, R20 ;  /* 0x0000000809087825 */ /* 0x000fc800078e0014 */
[----:B------:R-:W-:-:S05]  /*0bd0*/  IMAD R25, R28, R25, R32 ;  /* 0x000000191c197224 */ /* 0x000fca00078e0220 */
[----:B------:R-:W-:-:S13]  /*0be0*/  ISETP.GE.U32.AND P1, PT, R25, R28, PT ;  /* 0x0000001c1900720c */ /* 0x000fda0003f26070 */
[----:B------:R-:W-:-:S05]  /*0bf0*/  @P1 IMAD.IADD R25, R25, 0x1, -R28 ;  /* 0x0000000119191824 */ /* 0x000fca00078e0a1c */
[----:B------:R-:W-:-:S13]  /*0c00*/  ISETP.GE.U32.AND P1, PT, R25, R28, PT ;  /* 0x0000001c1900720c */ /* 0x000fda0003f26070 */
[----:B------:R-:W-:-:S05]  /*0c10*/  @P1 IMAD.IADD R25, R25, 0x1, -R28 ;  /* 0x0000000119191824 */ /* 0x000fca00078e0a1c */
[----:B------:R-:W-:-:S05]  /*0c20*/  SEL R25, R30, R25, !P0 ;  /* 0x000000191e197207 */ /* 0x000fca0004000000 */
[----:B------:R-:W-:-:S04]  /*0c30*/  IMAD.WIDE.U32 R24, R25, 0x8, R20 ;  /* 0x0000000819187825 */ /* 0x000fc800078e0014 */
[----:B------:R-:W-:Y:S01]  /*0c40*/  VIADD R34, R32, 0x1 ;  /* 0x0000000120227836 */ /* 0x000fe20000000000 */
[----:B--2---:R0:W-:Y:S04]  /*0c50*/  STG.E.64 desc[UR6][R8.64], R26 ;  /* 0x0000001a08007986 */ /* 0x0041e8000c101b06 */
[----:B------:R-:W2:Y:S01]  /*0c60*/  LDG.E.64 R24, desc[UR6][R24.64] ;  /* 0x0000000618187981 */ /* 0x000ea2000c1e1b00 */
[----:B------:R-:W-:-:S04]  /*0c70*/  IMAD.HI.U32 R35, R31, R34, RZ ;  /* 0x000000221f237227 */ /* 0x000fc800078e00ff */
[----:B------:R-:W-:-:S04]  /*0c80*/  IMAD.MOV R35, RZ, RZ, -R35 ;  /* 0x000000ffff237224 */ /* 0x000fc800078e0a23 */
[----:B------:R-:W-:-:S05]  /*0c90*/  IMAD R35, R28, R35, R34 ;  /* 0x000000231c237224 */ /* 0x000fca00078e0222 */
[----:B------:R-:W-:-:S13]  /*0ca0*/  ISETP.GE.U32.AND P1, PT, R35, R28, PT ;  /* 0x0000001c2300720c */ /* 0x000fda0003f26070 */
[----:B------:R-:W-:-:S04]  /*0cb0*/  @P1 IADD3 R35, PT, PT, R35, -R28, RZ ;  /* 0x8000001c23231210 */ /* 0x000fc80007ffe0ff */
[----:B------:R-:W-:-:S13]  /*0cc0*/  ISETP.GE.U32.AND P1, PT, R35, R28, PT ;  /* 0x0000001c2300720c */ /* 0x000fda0003f26070 */
[----:B------:R-:W-:-:S05]  /*0cd0*/  @P1 IMAD.IADD R35, R35, 0x1, -R28 ;  /* 0x0000000123231824 */ /* 0x000fca00078e0a1c */
[----:B------:R-:W-:-:S05]  /*0ce0*/  SEL R35, R30, R35, !P0 ;  /* 0x000000231e237207 */ /* 0x000fca0004000000 */
[----:B0-----:R-:W-:-:S04]  /*0cf0*/  IMAD.WIDE.U32 R26, R35, 0x8, R20 ;  /* 0x00000008231a7825 */ /* 0x001fc800078e0014 */
[----:B------:R-:W-:Y:S01]  /*0d00*/  VIADD R34, R32, 0x2 ;  /* 0x0000000220227836 */ /* 0x000fe20000000000 */
[----:B--2---:R0:W-:Y:S04]  /*0d10*/  STG.E.64 desc[UR6][R8.64+0x8], R24 ;  /* 0x0000081808007986 */ /* 0x0041e8000c101b06 */
[----:B------:R-:W2:Y:S01]  /*0d20*/  LDG.E.64 R26, desc[UR6][R26.64] ;  /* 0x000000061a1a7981 */ /* 0x000ea2000c1e1b00 */
        /* <DEDUP_REMOVED lines=8> */
[----:B0-----:R-:W-:Y:S01]  /*0db0*/  IMAD.WIDE.U32 R24, R35, 0x8, R20 ;  /* 0x0000000823187825 */ /* 0x001fe200078e0014 */
[----:B--2---:R3:W-:Y:S05]  /*0dc0*/  STG.E.64 desc[UR6][R8.64+0x10], R26 ;  /* 0x0000101a08007986 */ /* 0x0047ea000c101b06 */
[----:B------:R-:W2:Y:S01]  /*0dd0*/  LDG.E.64 R24, desc[UR6][R24.64] ;  /* 0x0000000618187981 */ /* 0x000ea2000c1e1b00 */
[----:B------:R-:W-:Y:S01]  /*0de0*/  IADD3 R33, PT, PT, R33, 0x4, RZ ;  /* 0x0000000421217810 */ /* 0x000fe20007ffe0ff */
[----:B------:R-:W-:-:S03]  /*0df0*/  VIADD R32, R32, 0x4 ;  /* 0x0000000420207836 */ /* 0x000fc60000000000 */
[----:B------:R-:W-:Y:S01]  /*0e00*/  ISETP.NE.AND P1, PT, R33, RZ, PT ;  /* 0x000000ff2100720c */ /* 0x000fe20003f25270 */
[----:B--2---:R3:W-:-:S12]  /*0e10*/  STG.E.64 desc[UR6][R8.64+0x18], R24 ;  /* 0x0000181808007986 */ /* 0x0047d8000c101b06 */
[----:B------:R-:W-:Y:S05]  /*0e20*/  @P1 BRA `(.L_x_14) ;  /* 0xfffffffc002c1947 */ /* 0x000fea000383ffff */
.L_x_13:
[----:B------:R-:W-:Y:S05]  /*0e30*/  BSYNC.RECONVERGENT B3 ;  /* 0x0000000000037941 */ /* 0x000fea0003800200 */
.L_x_12:
[----:B---3--:R-:W-:-:S05]  /*0e40*/  IMAD.WIDE R8, R29, 0x8, R20 ;  /* 0x000000081d087825 */ /* 0x008fca00078e0214 */
[----:B------:R3:W-:Y:S01]  /*0e50*/  STG.E.64 desc[UR6][R8.64], R22 ;  /* 0x0000001608007986 */ /* 0x0007e2000c101b06 */
[----:B------:R-:W-:Y:S05]  /*0e60*/  BRA `(.L_x_8) ;  /* 0x0000000800f47947 */ /* 0x000fea0003800000 */
.L_x_9:
[----:B------:R-:W-:Y:S01]  /*0e70*/  VIADD R9, R29, 0x1 ;  /* 0x000000011d097836 */ /* 0x000fe20000000000 */
[----:B------:R-:W-:Y:S04]  /*0e80*/  BSSY.RECONVERGENT B3, `(.L_x_15) ;  /* 0x00000a1000037945 */ /* 0x000fe80003800200 */
[----:B------:R-:W-:-:S13]  /*0e90*/  ISETP.GT.AND P0, PT, R8, R9, PT ;  /* 0x000000090800720c */ /* 0x000fda0003f04270 */
[----:B------:R-:W-:Y:S05]  /*0ea0*/  @!P0 BRA `(.L_x_16) ;  /* 0x0000000800788947 */ /* 0x000fea0003800000 */
[----:B------:R-:W-:Y:S01]  /*0eb0*/  LOP3.LUT R27, RZ, R29, RZ, 0x33, !PT ;  /* 0x0000001dff1b7212 */ /* 0x000fe200078e33ff */
[----:B------:R-:W-:Y:S01]  /*0ec0*/  BSSY.RECONVERGENT B4, `(.L_x_17) ;  /* 0x0000043000047945 */ /* 0x000fe20003800200 */
[----:B------:R-:W-:Y:S02]  /*0ed0*/  IMAD.IADD R29, R8, 0x1, -R29 ;  /* 0x00000001081d7824 */ /* 0x000fe400078e0a1d */
[----:B------:R-:W-:Y:S01]  /*0ee0*/  IADD3 R27, PT, PT, R27, R8, RZ ;  /* 0x000000081b1b7210 */ /* 0x000fe20007ffe0ff */
[----:B------:R-:W-:-:S03]  /*0ef0*/  IMAD.MOV.U32 R30, RZ, RZ, R8 ;  /* 0x000000ffff1e7224 */ /* 0x000fc600078e0008 */
[----:B------:R-:W-:-:S13]  /*0f00*/  LOP3.LUT P0, R28, R27, 0x3, RZ, 0xc0, !PT ;  /* 0x000000031b1c7812 */ /* 0x000fda000780c0ff */
[----:B------:R-:W-:Y:S05]  /*0f10*/  @!P0 BRA `(.L_x_18) ;  /* 0x0000000000f48947 */ /* 0x000fea0003800000 */
[----:B------:R-:W0:Y:S01]  /*0f20*/  LDC R26, c[0x0][0x3dc] ;  /* 0x0000f700ff1a7b82 */ /* 0x000e220000000800 */
[----:B------:R-:W-:Y:S01]  /*0f30*/  IMAD.MOV.U32 R32, RZ, RZ, RZ ;  /* 0x000000ffff207224 */ /* 0x000fe200078e00ff */
[----:B0-----:R-:W-:-:S04]  /*0f40*/  IABS R31, R26 ;  /* 0x0000001a001f7213 */ /* 0x001fc80000000000 */
[----:B------:R-:W0:Y:S08]  /*0f50*/  I2F.RP R27, R31 ;  /* 0x0000001f001b7306 */ /* 0x000e300000209400 */
[----:B0-----:R-:W0:Y:S02]  /*0f60*/  MUFU.RCP R27, R27 ;  /* 0x0000001b001b7308 */ /* 0x001e240000001000 */
[----:B0-----:R-:W-:-:S06]  /*0f70*/  IADD3 R33, PT, PT, R27, 0xffffffe, RZ ;  /* 0x0ffffffe1b217810 */ /* 0x001fcc0007ffe0ff */
[----:B------:R-:W0:Y:S02]  /*0f80*/  F2I.FTZ.U32.TRUNC.NTZ R33, R33 ;  /* 0x0000002100217305 */ /* 0x000e24000021f000 */
[----:B0-----:R-:W-:-:S04]  /*0f90*/  IMAD.MOV R30, RZ, RZ, -R33 ;  /* 0x000000ffff1e7224 */ /* 0x001fc800078e0a21 */
[----:B------:R-:W-:Y:S01]  /*0fa0*/  IMAD R35, R30, R31, RZ ;  /* 0x0000001f1e237224 */ /* 0x000fe200078e02ff */
[----:B------:R-:W-:-:S03]  /*0fb0*/  IADD3 R30, PT, PT, R8, -0x1, RZ ;  /* 0xffffffff081e7810 */ /* 0x000fc60007ffe0ff */
[----:B------:R-:W-:Y:S01]  /*0fc0*/  IMAD.HI.U32 R32, R33, R35, R32 ;  /* 0x0000002321207227 */ /* 0x000fe200078e0020 */
[----:B------:R-:W-:Y:S02]  /*0fd0*/  IABS R34, R30 ;  /* 0x0000001e00227213 */ /* 0x000fe40000000000 */
[----:B------:R-:W-:Y:S02]  /*0fe0*/  ISETP.GE.AND P1, PT, R30, RZ, PT ;  /* 0x000000ff1e00720c */ /* 0x000fe40003f26270 */
[----:B------:R-:W-:Y:S01]  /*0ff0*/  LOP3.LUT R33, RZ, R26, RZ, 0x33, !PT ;  /* 0x0000001aff217212 */ /* 0x000fe200078e33ff */
[----:B------:R-:W-:-:S04]  /*1000*/  IMAD.HI.U32 R27, R32, R34, RZ ;  /* 0x00000022201b7227 */ /* 0x000fc800078e00ff */
[----:B------:R-:W-:-:S04]  /*1010*/  IMAD.MOV R27, RZ, RZ, -R27 ;  /* 0x000000ffff1b7224 */ /* 0x000fc800078e0a1b */
[----:B------:R-:W-:-:S05]  /*1020*/  IMAD R34, R31, R27, R34 ;  /* 0x0000001b1f227224 */ /* 0x000fca00078e0222 */
[----:B------:R-:W-:-:S13]  /*1030*/  ISETP.GT.U32.AND P0, PT, R31, R34, PT ;  /* 0x000000221f00720c */ /* 0x000fda0003f04070 */
[----:B------:R-:W-:-:S05]  /*1040*/  @!P0 IMAD.IADD R34, R34, 0x1, -R31 ;  /* 0x0000000122228824 */ /* 0x000fca00078e0a1f */
[----:B------:R-:W-:-:S13]  /*1050*/  ISETP.GT.U32.AND P0, PT, R31, R34, PT ;  /* 0x000000221f00720c */ /* 0x000fda0003f04070 */
[----:B------:R-:W-:Y:S02]  /*1060*/  @!P0 IADD3 R34, PT, PT, R34, -R31, RZ ;  /* 0x8000001f22228210 */ /* 0x000fe40007ffe0ff */
[----:B------:R-:W-:-:S03]  /*1070*/  ISETP.NE.AND P0, PT, R26, RZ, PT ;  /* 0x000000ff1a00720c */ /* 0x000fc60003f05270 */
[----:B------:R-:W-:-:S05]  /*1080*/  @!P1 IMAD.MOV R34, RZ, RZ, -R34 ;  /* 0x000000ffff229224 */ /* 0x000fca00078e0a22 */
[----:B------:R-:W-:-:S05]  /*1090*/  SEL R27, R33, R34, !P0 ;  /* 0x00000022211b7207 */ /* 0x000fca0004000000 */
[----:B------:R-:W-:-:S06]  /*10a0*/  IMAD.WIDE R26, R27, 0x8, R20 ;  /* 0x000000081b1a7825 */ /* 0x000fcc00078e0214 */
[----:B------:R-:W2:Y:S01]  /*10b0*/  LDG.E.64 R26, desc[UR6][R26.64] ;  /* 0x000000061a1a7981 */ /* 0x000ea2000c1e1b00 */
[----:B------:R-:W-:-:S03]  /*10c0*/  ISETP.NE.AND P1, PT, R28, 0x1, PT ;  /* 0x000000011c00780c */ /* 0x000fc60003f25270 */
[----:B--2---:R0:W-:Y:S10]  /*10d0*/  STG.E.64 desc[UR6][R24.64], R26 ;  /* 0x0000001a18007986 */ /* 0x0041f4000c101b06 */
[----:B------:R-:W-:Y:S05]  /*10e0*/  @!P1 BRA `(.L_x_18) ;  /* 0x0000000000809947 */ /* 0x000fea0003800000 */
[----:B------:R-:W-:-:S05]  /*10f0*/  VIADD R30, R8, 0xfffffffe ;  /* 0xfffffffe081e7836 */ /* 0x000fca0000000000 */
[----:B0-----:R-:W-:Y:S02]  /*1100*/  IABS R27, R30 ;  /* 0x0000001e001b7213 */ /* 0x001fe40000000000 */
[----:B------:R-:W-:-:S03]  /*1110*/  ISETP.GE.AND P2, PT, R30, RZ, PT ;  /* 0x000000ff1e00720c */ /* 0x000fc60003f46270 */
[----:B------:R-:W-:-:S05]  /*1120*/  IMAD.HI.U32 R26, R32, R27, RZ ;  /* 0x0000001b201a7227 */ /* 0x000fca00078e00ff */
[----:B------:R-:W-:-:S05]  /*1130*/  IADD3 R26, PT, PT, -R26, RZ, RZ ;  /* 0x000000ff1a1a7210 */ /* 0x000fca0007ffe1ff */
[----:B------:R-:W-:-:S05]  /*1140*/  IMAD R26, R31, R26, R27 ;  /* 0x0000001a1f1a7224 */ /* 0x000fca00078e021b */
[----:B------:R-:W-:-:S13]  /*1150*/  ISETP.GT.U32.AND P1, PT, R31, R26, PT ;  /* 0x0000001a1f00720c */ /* 0x000fda0003f24070 */
[----:B------:R-:W-:-:S05]  /*1160*/  @!P1 IMAD.IADD R26, R26, 0x1, -R31 ;  /* 0x000000011a1a9824 */ /* 0x000fca00078e0a1f */
[----:B------:R-:W-:-:S13]  /*1170*/  ISETP.GT.U32.AND P1, PT, R31, R26, PT ;  /* 0x0000001a1f00720c */ /* 0x000fda0003f24070 */
[----:B------:R-:W-:-:S05]  /*1180*/  @!P1 IMAD.IADD R26, R26, 0x1, -R31 ;  /* 0x000000011a1a9824 */ /* 0x000fca00078e0a1f */
[----:B------:R-:W-:-:S04]  /*1190*/  @!P2 IADD3 R26, PT, PT, -R26, RZ, RZ ;  /* 0x000000ff1a1aa210 */ /* 0x000fc80007ffe1ff */
[----:B------:R-:W-:-:S05]  /*11a0*/  SEL R27, R33, R26, !P0 ;  /* 0x0000001a211b7207 */ /* 0x000fca0004000000 */
[----:B------:R-:W-:-:S06]  /*11b0*/  IMAD.WIDE R26, R27, 0x8, R20 ;  /* 0x000000081b1a7825 */ /* 0x000fcc00078e0214 */
[----:B------:R-:W2:Y:S01]  /*11c0*/  LDG.E.64 R26, desc[UR6][R26.64] ;  /* 0x000000061a1a7981 */ /* 0x000ea2000c1e1b00 */
[----:B------:R-:W-:-:S03]  /*11d0*/  ISETP.NE.AND P1, PT, R28, 0x2, PT ;  /* 0x000000021c00780c */ /* 0x000fc60003f25270 */
[----:B--2---:R1:W-:Y:S10]  /*11e0*/  STG.E.64 desc[UR6][R24.64+-0x8], R26 ;  /* 0xfffff81a18007986 */ /* 0x0043f4000c101b06 */
[----:B------:R-:W-:Y:S05]  /*11f0*/  @!P1 BRA `(.L_x_18) ;  /* 0x00000000003c9947 */ /* 0x000fea0003800000 */
[----:B------:R-:W-:-:S05]  /*1200*/  VIADD R30, R8, 0xfffffffd ;  /* 0xfffffffd081e7836 */ /* 0x000fca0000000000 */
[----:B------:R-:W-:Y:S02]  /*1210*/  IABS R8, R30 ;  /* 0x0000001e00087213 */ /* 0x000fe40000000000 */
[----:B------:R-:W-:-:S03]  /*1220*/  ISETP.GE.AND P2, PT, R30, RZ, PT ;  /* 0x000000ff1e00720c */ /* 0x000fc60003f46270 */
[----:B------:R-:W-:-:S04]  /*1230*/  IMAD.HI.U32 R32, R32, R8, RZ ;  /* 0x0000000820207227 */ /* 0x000fc800078e00ff */
[----:B------:R-:W-:-:S04]  /*1240*/  IMAD.MOV R32, RZ, RZ, -R32 ;  /* 0x000000ffff207224 */ /* 0x000fc800078e0a20 */
[----:B------:R-:W-:-:S05]  /*1250*/  IMAD R8, R31, R32, R8 ;  /* 0x000000201f087224 */ /* 0x000fca00078e0208 */
[----:B------:R-:W-:-:S13]  /*1260*/  ISETP.GT.U32.AND P1, PT, R31, R8, PT ;  /* 0x000000081f00720c */ /* 0x000fda0003f24070 */
[----:B------:R-:W-:-:S04]  /*1270*/  @!P1 IADD3 R8, PT, PT, R8, -R31, RZ ;  /* 0x8000001f08089210 */ /* 0x000fc80007ffe0ff */
[----:B------:R-:W-:-:S13]  /*1280*/  ISETP.GT.U32.AND P1, PT, R31, R8, PT ;  /* 0x000000081f00720c */ /* 0x000fda0003f24070 */
[----:B------:R-:W-:-:S04]  /*1290*/  @!P1 IMAD.IADD R8, R8, 0x1, -R31 ;  /* 0x0000000108089824 */ /* 0x000fc800078e0a1f */
[----:B------:R-:W-:-:S05]  /*12a0*/  @!P2 IMAD.MOV R8, RZ, RZ, -R8 ;  /* 0x000000ffff08a224 */ /* 0x000fca00078e0a08 */
[----:B-1----:R-:W-:-:S05]  /*12b0*/  SEL R27, R33, R8, !P0 ;  /* 0x00000008211b7207 */ /* 0x002fca0004000000 */
[----:B------:R-:W-:-:S06]  /*12c0*/  IMAD.WIDE R26, R27, 0x8, R20 ;  /* 0x000000081b1a7825 */ /* 0x000fcc00078e0214 */
[----:B------:R-:W2:Y:S04]  /*12d0*/  LDG.E.64 R26, desc[UR6][R26.64] ;  /* 0x000000061a1a7981 */ /* 0x000ea8000c1e1b00 */
[----:B--2---:R2:W-:Y:S02]  /*12e0*/  STG.E.64 desc[UR6][R24.64+-0x10], R26 ;  /* 0xfffff01a18007986 */ /* 0x0045e4000c101b06 */
.L_x_18:
[----:B------:R-:W-:Y:S05]  /*12f0*/  BSYNC.RECONVERGENT B4 ;  /* 0x0000000000047941 */ /* 0x000fea0003800200 */
.L_x_17:
[----:B------:R-:W-:-:S04]  /*1300*/  IADD3 R29, PT, PT, R29, -0x2, RZ ;  /* 0xfffffffe1d1d7810 */ /* 0x000fc80007ffe0ff */
[----:B------:R-:W-:-:S13]  /*1310*/  ISETP.GE.U32.AND P0, PT, R29, 0x3, PT ;  /* 0x000000031d00780c */ /* 0x000fda0003f06070 */
[----:B------:R-:W-:Y:S05]  /*1320*/  @!P0 BRA `(.L_x_16) ;  /* 0x0000000400588947 */ /* 0x000fea0003800000 */
[----:B------:R-:W3:Y:S01]  /*1330*/  LDC R8, c[0x0][0x3dc] ;  /* 0x0000f700ff087b82 */ /* 0x000ee20000000800 */
[----:B------:R-:W-:Y:S02]  /*1340*/  MOV R32, RZ ;  /* 0x000000ff00207202 */ /* 0x000fe40000000f00 */
[----:B---3--:R-:W-:-:S04]  /*1350*/  IABS R31, R8 ;  /* 0x00000008001f7213 */ /* 0x008fc80000000000 */
[----:B------:R-:W3:Y:S08]  /*1360*/  I2F.RP R8, R31 ;  /* 0x0000001f00087306 */ /* 0x000ef00000209400 */
[----:B---3--:R-:W3:Y:S02]  /*1370*/  MUFU.RCP R8, R8 ;  /* 0x0000000800087308 */ /* 0x008ee40000001000 */
[----:B---3--:R-:W-:-:S06]  /*1380*/  VIADD R33, R8, 0xffffffe ;  /* 0x0ffffffe08217836 */ /* 0x008fcc0000000000 */
[----:B------:R-:W0:Y:S02]  /*1390*/  F2I.FTZ.U32.TRUNC.NTZ R33, R33 ;  /* 0x0000002100217305 */ /* 0x000e24000021f000 */
[----:B012---:R-:W-:-:S04]  /*13a0*/  IMAD.MOV R24, RZ, RZ, -R33 ;  /* 0x000000ffff187224 */ /* 0x007fc800078e0a21 */
[----:B------:R-:W-:-:S04]  /*13b0*/  IMAD R25, R24, R31, RZ ;  /* 0x0000001f18197224 */ /* 0x000fc800078e02ff */
[----:B------:R-:W-:-:S07]  /*13c0*/  IMAD.HI.U32 R32, R33, R25, R32 ;  /* 0x0000001921207227 */ /* 0x000fce00078e0020 */
.L_x_19:
[----:B------:R-:W0:Y:S01]  /*13d0*/  LDC R33, c[0x0][0x3dc] ;  /* 0x0000f700ff217b82 */ /* 0x000e220000000800 */
[----:B---3--:R-:W-:-:S05]  /*13e0*/  VIADD R26, R30, 0xffffffff ;  /* 0xffffffff1e1a7836 */ /* 0x008fca0000000000 */
[----:B------:R-:W-:Y:S02]  /*13f0*/  IABS R25, R26 ;  /* 0x0000001a00197213 */ /* 0x000fe40000000000 */
[----:B------:R-:W-:-:S03]  /*1400*/  ISETP.GE.AND P1, PT, R26, RZ, PT ;  /* 0x000000ff1a00720c */ /* 0x000fc60003f26270 */
[----:B------:R-:W-:-:S04]  /*1410*/  IMAD.HI.U32 R32, R32, R25, RZ ;  /* 0x0000001920207227 */ /* 0x000fc800078e00ff */
[----:B------:R-:W-:Y:S01]  /*1420*/  IMAD.MOV R32, RZ, RZ, -R32 ;  /* 0x000000ffff207224 */ /* 0x000fe200078e0a20 */
[----:B0-----:R-:W-:-:S05]  /*1430*/  IABS R8, R33 ;  /* 0x0000002100087213 */ /* 0x001fca0000000000 */
[----:B------:R-:W-:-:S05]  /*1440*/  IMAD R24, R8, R32, R25 ;  /* 0x0000002008187224 */ /* 0x000fca00078e0219 */
[----:B------:R-:W-:-:S13]  /*1450*/  ISETP.GT.U32.AND P0, PT, R31, R24, PT ;  /* 0x000000181f00720c */ /* 0x000fda0003f04070 */
[----:B------:R-:W-:-:S04]  /*1460*/  @!P0 IADD3 R24, PT, PT, R24, -R8, RZ ;  /* 0x8000000818188210 */ /* 0x000fc80007ffe0ff */
[----:B------:R-:W-:-:S13]  /*1470*/  ISETP.GT.U32.AND P0, PT, R31, R24, PT ;  /* 0x000000181f00720c */ /* 0x000fda0003f04070 */
[----:B------:R-:W-:Y:S01]  /*1480*/  @!P0 IMAD.IADD R24, R24, 0x1, -R8 ;  /* 0x0000000118188824 */ /* 0x000fe200078e0a08 */
[----:B------:R-:W-:Y:S02]  /*1490*/  ISETP.NE.AND P0, PT, R33, RZ, PT ;  /* 0x000000ff2100720c */ /* 0x000fe40003f05270 */
[----:B------:R-:W-:Y:S02]  /*14a0*/  LOP3.LUT R33, RZ, R33, RZ, 0x33, !PT ;  /* 0x00000021ff217212 */ /* 0x000fe400078e33ff */
[----:B------:R-:W-:-:S04]  /*14b0*/  @!P1 IADD3 R24, PT, PT, -R24, RZ, RZ ;  /* 0x000000ff18189210 */ /* 0x000fc80007ffe1ff */
[----:B------:R-:W-:-:S05]  /*14c0*/  SEL R27, R33, R24, !P0 ;  /* 0x00000018211b7207 */ /* 0x000fca0004000000 */
[----:B------:R-:W-:-:S06]  /*14d0*/  IMAD.WIDE R26, R27, 0x8, R20 ;  /* 0x000000081b1a7825 */ /* 0x000fcc00078e0214 */
[----:B------:R-:W2:Y:S01]  /*14e0*/  LDG.E.64 R26, desc[UR6][R26.64] ;  /* 0x000000061a1a7981 */ /* 0x000ea2000c1e1b00 */
[----:B------:R-:W0:Y:S01]  /*14f0*/  I2F.RP R29, R8 ;  /* 0x00000008001d7306 */ /* 0x000e220000209400 */
[----:B------:R-:W-:Y:S02]  /*1500*/  HFMA2 R24, -RZ, RZ, 0, 0 ;  /* 0x00000000ff187431 */ /* 0x000fe400000001ff */
[----:B------:R-:W-:-:S05]  /*1510*/  VIADD R28, R30, 0xfffffffe ;  /* 0xfffffffe1e1c7836 */ /* 0x000fca0000000000 */
[----:B------:R-:W-:Y:S01]  /*1520*/  ISETP.GE.AND P2, PT, R28, RZ, PT ;  /* 0x000000ff1c00720c */ /* 0x000fe20003f46270 */
[----:B0-----:R-:W0:Y:S02]  /*1530*/  MUFU.RCP R29, R29 ;  /* 0x0000001d001d7308 */ /* 0x001e240000001000 */
[----:B0-----:R-:W-:-:S06]  /*1540*/  VIADD R31, R29, 0xffffffe ;  /* 0x0ffffffe1d1f7836 */ /* 0x001fcc0000000000 */
[----:B------:R0:W1:Y:S02]  /*1550*/  F2I.FTZ.U32.TRUNC.NTZ R25, R31 ;  /* 0x0000001f00197305 */ /* 0x000064000021f000 */
[----:B0-----:R-:W-:Y:S02]  /*1560*/  MOV R31, R8 ;  /* 0x00000008001f7202 */ /* 0x001fe40000000f00 */
[----:B-1----:R-:W-:-:S05]  /*1570*/  IADD3 R35, PT, PT, RZ, -R25, RZ ;  /* 0x80000019ff237210 */ /* 0x002fca0007ffe0ff */
[----:B------:R-:W-:-:S04]  /*1580*/  IMAD R35, R35, R8, RZ ;  /* 0x0000000823237224 */ /* 0x000fc800078e02ff */
[----:B------:R-:W-:Y:S01]  /*1590*/  IMAD.HI.U32 R32, R25, R35, R24 ;  /* 0x0000002319207227 */ /* 0x000fe200078e0018 */
[----:B------:R-:W-:-:S05]  /*15a0*/  IABS R25, R28 ;  /* 0x0000001c00197213 */ /* 0x000fca0000000000 */
[----:B------:R-:W-:-:S04]  /*15b0*/  IMAD.HI.U32 R24, R32, R25, RZ ;  /* 0x0000001920187227 */ /* 0x000fc800078e00ff */
[----:B------:R-:W-:-:S04]  /*15c0*/  IMAD.MOV R24, RZ, RZ, -R24 ;  /* 0x000000ffff187224 */ /* 0x000fc800078e0a18 */
[----:B------:R-:W-:-:S05]  /*15d0*/  IMAD R24, R8, R24, R25 ;  /* 0x0000001808187224 */ /* 0x000fca00078e0219 */
[----:B------:R-:W-:-:S13]  /*15e0*/  ISETP.GT.U32.AND P1, PT, R31, R24, PT ;  /* 0x000000181f00720c */ /* 0x000fda0003f24070 */
[----:B------:R-:W-:-:S05]  /*15f0*/  @!P1 IMAD.IADD R24, R24, 0x1, -R8 ;  /* 0x0000000118189824 */ /* 0x000fca00078e0a08 */
[----:B------:R-:W-:-:S13]  /*1600*/  ISETP.GT.U32.AND P1, PT, R31, R24, PT ;  /* 0x000000181f00720c */ /* 0x000fda0003f24070 */
[----:B------:R-:W-:-:S05]  /*1610*/  @!P1 IADD3 R24, PT, PT, R24, -R8, RZ ;  /* 0x8000000818189210 */ /* 0x000fca0007ffe0ff */
[----:B------:R-:W-:-:S05]  /*1620*/  @!P2 IMAD.MOV R24, RZ, RZ, -R24 ;  /* 0x000000ffff18a224 */ /* 0x000fca00078e0a18 */
[----:B------:R-:W-:Y:S01]  /*1630*/  SEL R29, R33, R24, !P0 ;  /* 0x00000018211d7207 */ /* 0x000fe20004000000 */
[----:B------:R-:W-:-:S04]  /*1640*/  IMAD.WIDE R24, R30, 0x8, R20 ;  /* 0x000000081e187825 */ /* 0x000fc800078e0214 */
[----:B------:R-:W-:Y:S01]  /*1650*/  IMAD.WIDE R28, R29, 0x8, R20 ;  /* 0x000000081d1c7825 */ /* 0x000fe200078e0214 */
[----:B--2---:R0:W-:Y:S05]  /*1660*/  STG.E.64 desc[UR6][R24.64], R26 ;  /* 0x0000001a18007986 */ /* 0x0041ea000c101b06 */
[----:B------:R-:W2:Y:S01]  /*1670*/  LDG.E.64 R28, desc[UR6][R28.64] ;  /* 0x000000061c1c7981 */ /* 0x000ea2000c1e1b00 */
[----:B------:R-:W-:-:S04]  /*1680*/  IADD3 R34, PT, PT, R30, -0x3, RZ ;  /* 0xfffffffd1e227810 */ /* 0x000fc80007ffe0ff */
        /* <DEDUP_REMOVED lines=8> */
[----:B------:R-:W-:-:S05]  /*1710*/  @!P1 IMAD.IADD R35, R35, 0x1, -R8 ;  /* 0x0000000123239824 */ /* 0x000fca00078e0a08 */
[----:B------:R-:W-:-:S04]  /*1720*/  @!P2 IADD3 R35, PT, PT, -R35, RZ, RZ ;  /* 0x000000ff2323a210 */ /* 0x000fc80007ffe1ff */
[----:B0-----:R-:W-:-:S05]  /*1730*/  SEL R27, R33, R35, !P0 ;  /* 0x00000023211b7207 */ /* 0x001fca0004000000 */
[----:B------:R-:W-:-:S04]  /*1740*/  IMAD.WIDE R26, R27, 0x8, R20 ;  /* 0x000000081b1a7825 */ /* 0x000fc800078e0214 */
[----:B------:R-:W-:Y:S01]  /*1750*/  VIADD R30, R30, 0xfffffffc ;  /* 0xfffffffc1e1e7836 */ /* 0x000fe20000000000 */
[----:B--2---:R0:W-:Y:S04]  /*1760*/  STG.E.64 desc[UR6][R24.64+-0x8], R28 ;  /* 0xfffff81c18007986 */ /* 0x0041e8000c101b06 */
[----:B------:R-:W2:Y:S01]  /*1770*/  LDG.E.64 R26, desc[UR6][R26.64] ;  /* 0x000000061a1a7981 */ /* 0x000ea2000c1e1b00 */
[----:B------:R-:W-:Y:S02]  /*1780*/  IABS R35, R30 ;  /* 0x0000001e00237213 */ /* 0x000fe40000000000 */
[----:B------:R-:W-:-:S03]  /*1790*/  ISETP.GE.AND P2, PT, R30, RZ, PT ;  /* 0x000000ff1e00720c */ /* 0x000fc60003f46270 */
[----:B------:R-:W-:-:S05]  /*17a0*/  IMAD.HI.U32 R34, R32, R35, RZ ;  /* 0x0000002320227227 */ /* 0x000fca00078e00ff */
[----:B------:R-:W-:-:S05]  /*17b0*/  IADD3 R34, PT, PT, -R34, RZ, RZ ;  /* 0x000000ff22227210 */ /* 0x000fca0007ffe1ff */
[----:B------:R-:W-:-:S05]  /*17c0*/  IMAD R34, R8, R34, R35 ;  /* 0x0000002208227224 */ /* 0x000fca00078e0223 */
[----:B------:R-:W-:-:S13]  /*17d0*/  ISETP.GT.U32.AND P1, PT, R31, R34, PT ;  /* 0x000000221f00720c */ /* 0x000fda0003f24070 */
[----:B------:R-:W-:-:S05]  /*17e0*/  @!P1 IMAD.IADD R34, R34, 0x1, -R8 ;  /* 0x0000000122229824 */ /* 0x000fca00078e0a08 */
[----:B------:R-:W-:-:S13]  /*17f0*/  ISETP.GT.U32.AND P1, PT, R31, R34, PT ;  /* 0x000000221f00720c */ /* 0x000fda0003f24070 */
[----:B------:R-:W-:-:S05]  /*1800*/  @!P1 IADD3 R34, PT, PT, R34, -R8, RZ ;  /* 0x8000000822229210 */ /* 0x000fca0007ffe0ff */
[----:B------:R-:W-:-:S05]  /*1810*/  @!P2 IMAD.MOV R34, RZ, RZ, -R34 ;  /* 0x000000ffff22a224 */ /* 0x000fca00078e0a22 */
[----:B0-----:R-:W-:-:S05]  /*1820*/  SEL R29, R33, R34, !P0 ;  /* 0x00000022211d7207 */ /* 0x001fca0004000000 */
[----:B------:R-:W-:Y:S01]  /*1830*/  IMAD.WIDE R28, R29, 0x8, R20 ;  /* 0x000000081d1c7825 */ /* 0x000fe200078e0214 */
[----:B--2---:R3:W-:Y:S05]  /*1840*/  STG.E.64 desc[UR6][R24.64+-0x10], R26 ;  /* 0xfffff01a18007986 */ /* 0x0047ea000c101b06 */
[----:B------:R-:W2:Y:S01]  /*1850*/  LDG.E.64 R28, desc[UR6][R28.64] ;  /* 0x000000061c1c7981 */ /* 0x000ea2000c1e1b00 */
[----:B------:R-:W-:-:S03]  /*1860*/  ISETP.GT.AND P0, PT, R30, R9, PT ;  /* 0x000000091e00720c */ /* 0x000fc60003f04270 */
[----:B--2---:R3:W-:Y:S10]  /*1870*/  STG.E.64 desc[UR6][R24.64+-0x18], R28 ;  /* 0xffffe81c18007986 */ /* 0x0047f4000c101b06 */
[----:B------:R-:W-:Y:S05]  /*1880*/  @P0 BRA `(.L_x_19) ;  /* 0xfffffff800d00947 */ /* 0x000fea000383ffff */
.L_x_16:
[----:B------:R-:W-:Y:S05]  /*1890*/  BSYNC.RECONVERGENT B3 ;  /* 0x0000000000037941 */ /* 0x000fea0003800200 */
.L_x_15:
[----:B---3--:R-:W3:Y:S01]  /*18a0*/  LDC R28, c[0x0][0x3dc] ;  /* 0x0000f700ff1c7b82 */ /* 0x008ee20000000800 */
[----:B012---:R-:W-:Y:S01]  /*18b0*/  HFMA2 R24, -RZ, RZ, 0, 0 ;  /* 0x00000000ff187431 */ /* 0x007fe200000001ff */
[----:B------:R-:W-:Y:S02]  /*18c0*/  IABS R30, R9 ;  /* 0x00000009001e7213 */ /* 0x000fe40000000000 */
[----:B------:R-:W-:Y:S02]  /*18d0*/  ISETP.GE.AND P1, PT, R9, RZ, PT ;  /* 0x000000ff0900720c */ /* 0x000fe40003f26270 */
[----:B---3--:R-:W-:Y:S02]  /*18e0*/  IABS R8, R28 ;  /* 0x0000001c00087213 */ /* 0x008fe40000000000 */
[----:B------:R-:W-:Y:S02]  /*18f0*/  ISETP.NE.AND P2, PT, R28, RZ, PT ;  /* 0x000000ff1c00720c */ /* 0x000fe40003f45270 */
[----:B------:R-:W0:Y:S08]  /*1900*/  I2F.RP R26, R8 ;  /* 0x00000008001a7306 */ /* 0x000e300000209400 */
[----:B0-----:R-:W0:Y:S02]  /*1910*/  MUFU.RCP R26, R26 ;  /* 0x0000001a001a7308 */ /* 0x001e240000001000 */
[----:B0-----:R-:W-:-:S06]  /*1920*/  IADD3 R27, PT, PT, R26, 0xffffffe, RZ ;  /* 0x0ffffffe1a1b7810 */ /* 0x001fcc0007ffe0ff */
[----:B------:R-:W0:Y:S02]  /*1930*/  F2I.FTZ.U32.TRUNC.NTZ R25, R27 ;  /* 0x0000001b00197305 */ /* 0x000e24000021f000 */
[----:B0-----:R-:W-:-:S04]  /*1940*/  IMAD.MOV R29, RZ, RZ, -R25 ;  /* 0x000000ffff1d7224 */ /* 0x001fc800078e0a19 */
[----:B------:R-:W-:-:S04]  /*1950*/  IMAD R29, R29, R8, RZ ;  /* 0x000000081d1d7224 */ /* 0x000fc800078e02ff */
[----:B------:R-:W-:-:S04]  /*1960*/  IMAD.HI.U32 R24, R25, R29, R24 ;  /* 0x0000001d19187227 */ /* 0x000fc800078e0018 */
[----:B------:R-:W-:-:S04]  /*1970*/  IMAD.MOV.U32 R25, RZ, RZ, R30 ;  /* 0x000000ffff197224 */ /* 0x000fc800078e001e */
[----:B------:R-:W-:-:S05]  /*1980*/  IMAD.HI.U32 R24, R24, R25, RZ ;  /* 0x0000001918187227 */ /* 0x000fca00078e00ff */
[----:B------:R-:W-:-:S05]  /*1990*/  IADD3 R24, PT, PT, -R24, RZ, RZ ;  /* 0x000000ff18187210 */ /* 0x000fca0007ffe1ff */
[----:B------:R-:W-:-:S05]  /*19a0*/  IMAD R25, R8, R24, R25 ;  /* 0x0000001808197224 */ /* 0x000fca00078e0219 */
[----:B------:R-:W-:-:S13]  /*19b0*/  ISETP.GT.U32.AND P0, PT, R8, R25, PT ;  /* 0x000000190800720c */ /* 0x000fda0003f04070 */
[----:B------:R-:W-:-:S05]  /*19c0*/  @!P0 IMAD.IADD R25, R25, 0x1, -R8 ;  /* 0x0000000119198824 */ /* 0x000fca00078e0a08 */
[----:B------:R-:W-:-:S13]  /*19d0*/  ISETP.GT.U32.AND P0, PT, R8, R25, PT ;  /* 0x000000190800720c */ /* 0x000fda0003f04070 */
[----:B------:R-:W-:-:S05]  /*19e0*/  @!P0 IADD3 R25, PT, PT, R25, -R8, RZ ;  /* 0x8000000819198210 */ /* 0x000fca0007ffe0ff */
[----:B------:R-:W-:Y:S01]  /*19f0*/  @!P1 IMAD.MOV R25, RZ, RZ, -R25 ;  /* 0x000000ffff199224 */ /* 0x000fe200078e0a19 */
[----:B------:R-:W-:-:S04]  /*1a00*/  @!P2 LOP3.LUT R25, RZ, R28, RZ, 0x33, !PT ;  /* 0x0000001cff19a212 */ /* 0x000fc800078e33ff */
[----:B------:R-:W-:Y:S01]  /*1a10*/  MOV R29, R25 ;  /* 0x00000019001d7202 */ /* 0x000fe20000000f00 */
[----:B------:R-:W-:-:S05]  /*1a20*/  IMAD.WIDE R8, R25, 0x8, R20 ;  /* 0x0000000819087825 */ /* 0x000fca00078e0214 */
[----:B------:R0:W-:Y:S02]  /*1a30*/  STG.E.64 desc[UR6][R8.64], R22 ;  /* 0x0000001608007986 */ /* 0x0001e4000c101b06 */
.L_x_8:
[----:B------:R-:W-:Y:S05]  /*1a40*/  BSYNC.RECONVERGENT B0 ;  /* 0x0000000000007941 */ /* 0x000fea0003800200 */
.L_x_7:
[----:B0--3--:R-:W0:Y:S01]  /*1a50*/  LDC.64 R8, c[0x0][0x3a0] ;  /* 0x0000e800ff087b82 */ /* 0x009e220000000a00 */
[----:B------:R-:W-:-:S13]  /*1a60*/  ISETP.NE.AND P0, PT, R7, RZ, PT ;  /* 0x000000ff0700720c */ /* 0x000fda0003f05270 */
[----:B------:R-:W-:Y:S01]  /*1a70*/  @P0 IMAD.MOV.U32 R7, RZ, RZ, -0x1 ;  /* 0xffffffffff070424 */ /* 0x000fe200078e00ff */
[----:B------:R-:W-:Y:S01]  /*1a80*/  @!P0 MOV R23, 0x1 ;  /* 0x0000000100178802 */ /* 0x000fe20000000f00 */
[----:B------:R-:W-:-:S05]  /*1a90*/  @P0 VIADD R2, R2, 0x1 ;  /* 0x0000000102020836 */ /* 0x000fca0000000000 */
[----:B------:R-:W-:Y:S01]  /*1aa0*/  @!P0 IADD3 R2, PT, PT, R2, 0x1, RZ ;  /* 0x0000000102028810 */ /* 0x000fe20007ffe0ff */
[----:B0-----:R-:W-:-:S05]  /*1ab0*/  IMAD.WIDE.U32 R8, R6, 0x4, R8 ;  /* 0x0000000406087825 */ /* 0x001fca00078e0008 */
[----:B------:R0:W-:Y:S04]  /*1ac0*/  @P0 STG.E desc[UR6][R8.64], R7 ;  /* 0x0000000708000986 */ /* 0x0001e8000c101906 */
[----:B------:R0:W-:Y:S02]  /*1ad0*/  @!P0 STG.E desc[UR6][R8.64], R23 ;  /* 0x0000001708008986 */ /* 0x0001e4000c101906 */
.L_x_3:
[----:B------:R-:W-:Y:S05]  /*1ae0*/  BSYNC.RECONVERGENT B2 ;  /* 0x0000000000027941 */ /* 0x000fea0003800200 */
.L_x_2:
[----:B------:R-:W-:Y:S05]  /*1af0*/  WARPSYNC.ALL ;  /* 0x0000000000007948 */ /* 0x000fea0003800000 */
[----:B------:R-:W4:Y:S01]  /*1b00*/  LDCU UR4, c[0x0][0x398] ;  /* 0x00007300ff0477ac */ /* 0x000f220008000800 */
[----:B------:R-:W-:-:S05]  /*1b10*/  VIADD R6, R6, 0x1 ;  /* 0x0000000106067836 */ /* 0x000fca0000000000 */
[----:B----4-:R-:W-:-:S13]  /*1b20*/  ISETP.NE.AND P0, PT, R6, UR4, PT ;  /* 0x0000000406007c0c */ /* 0x010fda000bf05270 */
[----:B------:R-:W-:Y:S05]  /*1b30*/  @!P0 BRA `(.L_x_0) ;  /* 0x0000000c00d88947 */ /* 0x000fea0003800000 */
[----:B------:R-:W-:Y:S05]  /*1b40*/  BRA `(.L_x_20) ;  /* 0xffffffe400b47947 */ /* 0x000fea000383ffff */
.L_x_1:
[----:B------:R-:W-:Y:S01]  /*1b50*/  UISETP.GE.U32.AND UP0, UPT, UR4, 0x4, UPT ;  /* 0x000000040400788c */ /* 0x000fe2000bf06070 */
[----:B------:R-:W-:-:S08]  /*1b60*/  HFMA2 R8, -RZ, RZ, 0, 0 ;  /* 0x00000000ff087431 */ /* 0x000fd000000001ff */
[----:B------:R-:W-:Y:S05]  /*1b70*/  BRA.U !UP0, `(.L_x_21) ;  /* 0x0000000908e87547 */ /* 0x000fea000b800000 */
[----:B------:R-:W-:Y:S01]  /*1b80*/  IMAD.MOV.U32 R22, RZ, RZ, RZ ;  /* 0x000000ffff167224 */ /* 0x000fe200078e00ff */
[----:B------:R-:W-:-:S12]  /*1b90*/  ULOP3.LUT UR4, UR4, 0x7ffffffc, URZ, 0xc0, !UPT ;  /* 0x7ffffffc04047892 */ /* 0x000fd8000f8ec0ff */
.L_x_30:
[----:B01----:R-:W0:Y:S08]  /*1ba0*/  LDC.64 R8, c[0x0][0x380] ;  /* 0x0000e000ff087b82 */ /* 0x003e300000000a00 */
[----:B------:R-:W1:Y:S01]  /*1bb0*/  LDC.64 R6, c[0x0][0x3a0] ;  /* 0x0000e800ff067b82 */ /* 0x000e620000000a00 */
[----:B0-----:R-:W-:-:S05]  /*1bc0*/  IMAD.WIDE.U32 R8, R22, 0x4, R8 ;  /* 0x0000000416087825 */ /* 0x001fca00078e0008 */
[----:B------:R-:W2:Y:S01]  /*1bd0*/  LDG.E R23, desc[UR6][R8.64] ;  /* 0x0000000608177981 */ /* 0x000ea2000c1e1900 */
[----:B------:R-:W-:Y:S01]  /*1be0*/  BSSY.RECONVERGENT B0, `(.L_x_22) ;  /* 0x000002b000007945 */ /* 0x000fe20003800200 */
[----:B-1----:R-:W-:Y:S01]  /*1bf0*/  IMAD.WIDE.U32 R6, R22, 0x4, R6 ;  /* 0x0000000416067825 */ /* 0x002fe200078e0006 */
[----:B--2---:R-:W-:-:S13]  /*1c00*/  ISETP.NE.AND P0, PT, R0, R23, PT ;  /* 0x000000170000720c */ /* 0x004fda0003f05270 */
[----:B------:R-:W-:Y:S05]  /*1c10*/  @P0 BRA `(.L_x_23) ;  /* 0x00000000009c0947 */ /* 0x000fea0003800000 */
[----:B------:R-:W0:Y:S08]  /*1c20*/  LDC.64 R32, c[0x0][0x390] ;  /* 0x0000e400ff207b82 */ /* 0x000e300000000a00 */
[----:B------:R-:W1:Y:S08]  /*1c30*/  LDC.64 R24, c[0x0][0x388] ;  /* 0x0000e200ff187b82 */ /* 0x000e700000000a00 */
[----:B------:R-:W2:Y:S01]  /*1c40*/  LDC R28, c[0x0][0x3dc] ;  /* 0x0000f700ff1c7b82 */ /* 0x000ea20000000800 */
[----:B0-----:R-:W-:-:S05]  /*1c50*/  IMAD.WIDE.U32 R32, R22, 0x4, R32 ;  /* 0x0000000416207825 */ /* 0x001fca00078e0020 */
[----:B------:R0:W3:Y:S01]  /*1c60*/  LDG.E R23, desc[UR6][R32.64] ;  /* 0x0000000620177981 */ /* 0x0000e2000c1e1900 */
[----:B-1----:R-:W-:-:S06]  /*1c70*/  IMAD.WIDE.U32 R24, R22, 0x8, R24 ;  /* 0x0000000816187825 */ /* 0x002fcc00078e0018 */
[----:B------:R-:W4:Y:S01]  /*1c80*/  LDG.E.64 R24, desc[UR6][R24.64] ;  /* 0x0000000618187981 */ /* 0x000f22000c1e1b00 */
[----:B-----5:R-:W-:Y:S02]  /*1c90*/  IADD3 R29, PT, PT, R29, 0x1, RZ ;  /* 0x000000011d1d7810 */ /* 0x020fe40007ffe0ff */
[----:B--2---:R-:W-:Y:S02]  /*1ca0*/  IABS R30, R28 ;  /* 0x0000001c001e7213 */ /* 0x004fe40000000000 */
[----:B------:R-:W-:Y:S02]  /*1cb0*/  ISETP.NE.AND P1, PT, R28, RZ, PT ;  /* 0x000000ff1c00720c */ /* 0x000fe40003f25270 */
[----:B------:R-:W1:Y:S08]  /*1cc0*/  I2F.RP R31, R30 ;  /* 0x0000001e001f7306 */ /* 0x000e700000209400 */
[----:B-1----:R-:W1:Y:S02]  /*1cd0*/  MUFU.RCP R31, R31 ;  /* 0x0000001f001f7308 */ /* 0x002e640000001000 */
[----:B-1----:R-:W-:-:S06]  /*1ce0*/  IADD3 R26, PT, PT, R31, 0xffffffe, RZ ;  /* 0x0ffffffe1f1a7810 */ /* 0x002fcc0007ffe0ff */
[----:B------:R1:W0:Y:S02]  /*1cf0*/  F2I.FTZ.U32.TRUNC.NTZ R27, R26 ;  /* 0x0000001a001b7305 */ /* 0x000224000021f000 */
[----:B-1----:R-:W-:Y:S02]  /*1d00*/  IMAD.MOV.U32 R26, RZ, RZ, RZ ;  /* 0x000000ffff1a7224 */ /* 0x002fe400078e00ff */
[----:B0-----:R-:W-:-:S04]  /*1d10*/  IMAD.MOV R33, RZ, RZ, -R27 ;  /* 0x000000ffff217224 */ /* 0x001fc800078e0a1b */
[----:B------:R-:W-:-:S04]  /*1d20*/  IMAD R33, R33, R30, RZ ;  /* 0x0000001e21217224 */ /* 0x000fc800078e02ff */
[----:B------:R-:W-:Y:S01]  /*1d30*/  IMAD.HI.U32 R33, R27, R33, R26 ;  /* 0x000000211b217227 */ /* 0x000fe200078e001a */
[----:B------:R-:W-:-:S05]  /*1d40*/  IABS R27, R29 ;  /* 0x0000001d001b7213 */ /* 0x000fca0000000000 */
[----:B------:R-:W-:-:S05]  /*1d50*/  IMAD.HI.U32 R33, R33, R27, RZ ;  /* 0x0000001b21217227 */ /* 0x000fca00078e00ff */
[----:B------:R-:W-:-:S05]  /*1d60*/  IADD3 R33, PT, PT, -R33, RZ, RZ ;  /* 0x000000ff21217210 */ /* 0x000fca0007ffe1ff */
[----:B------:R-:W-:-:S05]  /*1d70*/  IMAD R27, R30, R33, R27 ;  /* 0x000000211e1b7224 */ /* 0x000fca00078e021b */
[----:B------:R-:W-:-:S13]  /*1d80*/  ISETP.GT.U32.AND P0, PT, R30, R27, PT ;  /* 0x0000001b1e00720c */ /* 0x000fda0003f04070 */
[----:B------:R-:W-:Y:S01]  /*1d90*/  @!P0 IMAD.IADD R27, R27, 0x1, -R30 ;  /* 0x000000011b1b8824 */ /* 0x000fe200078e0a1e */
[----:B------:R-:W-:-:S04]  /*1da0*/  ISETP.GE.AND P0, PT, R29, RZ, PT ;  /* 0x000000ff1d00720c */ /* 0x000fc80003f06270 */
[----:B------:R-:W-:-:S13]  /*1db0*/  ISETP.GT.U32.AND P2, PT, R30, R27, PT ;  /* 0x0000001b1e00720c */ /* 0x000fda0003f44070 */
[----:B------:R-:W-:-:S05]  /*1dc0*/  @!P2 IADD3 R27, PT, PT, R27, -R30, RZ ;  /* 0x8000001e1b1ba210 */ /* 0x000fca0007ffe0ff */
[----:B------:R-:W-:-:S05]  /*1dd0*/  IMAD.MOV.U32 R29, RZ, RZ, R27 ;  /* 0x000000ffff1d7224 */ /* 0x000fca00078e001b */
[----:B------:R-:W-:Y:S02]  /*1de0*/  @!P0 IADD3 R29, PT, PT, -R29, RZ, RZ ;  /* 0x000000ff1d1d8210 */ /* 0x000fe40007ffe1ff */
[----:B------:R-:W-:-:S05]  /*1df0*/  @!P1 LOP3.LUT R29, RZ, R28, RZ, 0x33, !PT ;  /* 0x0000001cff1d9212 */ /* 0x000fca00078e33ff */
[----:B------:R-:W-:Y:S01]  /*1e00*/  IMAD.WIDE R26, R29, 0x8, R20 ;  /* 0x000000081d1a7825 */ /* 0x000fe200078e0214 */
[----:B---3--:R-:W-:-:S13]  /*1e10*/  ISETP.NE.AND P2, PT, R23, RZ, PT ;  /* 0x000000ff1700720c */ /* 0x008fda0003f45270 */
[----:B------:R-:W-:Y:S01]  /*1e20*/  @!P2 IMAD.MOV.U32 R23, RZ, RZ, 0x2 ;  /* 0x00000002ff17a424 */ /* 0x000fe200078e00ff */
[----:B------:R-:W-:Y:S01]  /*1e30*/  @P2 MOV R31, 0xfffffffe ;  /* 0xfffffffe001f2802 */ /* 0x000fe20000000f00 */
[----:B------:R-:W-:Y:S01]  /*1e40*/  @!P2 VIADD R4, R4, 0x1 ;  /* 0x000000010404a836 */ /* 0x000fe20000000000 */
[----:B------:R-:W-:Y:S02]  /*1e50*/  @P2 IADD3 R5, PT, PT, R5, 0x1, RZ ;  /* 0x0000000105052810 */ /* 0x000fe40007ffe0ff */
[----:B------:R0:W-:Y:S04]  /*1e60*/  @!P2 STG.E desc[UR6][R6.64], R23 ;  /* 0x000000170600a986 */ /* 0x0001e8000c101906 */
[----:B------:R0:W-:Y:S04]  /*1e70*/  @P2 STG.E desc[UR6][R6.64], R31 ;  /* 0x0000001f06002986 */ /* 0x0001e8000c101906 */
[----:B----4-:R0:W-:Y:S02]  /*1e80*/  STG.E.64 desc[UR6][R26.64], R24 ;  /* 0x000000181a007986 */ /* 0x0101e4000c101b06 */
.L_x_23:
[----:B------:R-:W-:Y:S05]  /*1e90*/  BSYNC.RECONVERGENT B0 ;  /* 0x0000000000007941 */ /* 0x000fea0003800200 */
.L_x_22:
[----:B0-----:R-:W2:Y:S01]  /*1ea0*/  LDG.E R23, desc[UR6][R8.64+0x4] ;  /* 0x0000040608177981 */ /* 0x001ea2000c1e1900 */
[----:B------:R-:W-:Y:S01]  /*1eb0*/  BSSY.RECONVERGENT B0, `(.L_x_24) ;  /* 0x000002a000007945 */ /* 0x000fe20003800200 */
        /* <DEDUP_REMOVED lines=9> */
[----:B-----5:R-:W-:Y:S01]  /*1f50*/  VIADD R29, R29, 0x1 ;  /* 0x000000011d1d7836 */ /* 0x020fe20000000000 */
[----:B--2---:R-:W-:Y:S02]  /*1f60*/  IABS R30, R28 ;  /* 0x0000001c001e7213 */ /* 0x004fe40000000000 */
[----:B------:R-:W-:Y:S02]  /*1f70*/  ISETP.NE.AND P1, PT, R28, RZ, PT ;  /* 0x000000ff1c00720c */ /* 0x000fe40003f25270 */
[----:B------:R-:W1:Y:S08]  /*1f80*/  I2F.RP R31, R30 ;  /* 0x0000001e001f7306 */ /* 0x000e700000209400 */
[----:B-1----:R-:W1:Y:S02]  /*1f90*/  MUFU.RCP R31, R31 ;  /* 0x0000001f001f7308 */ /* 0x002e640000001000 */
[----:B-1----:R-:W-:-:S06]  /*1fa0*/  VIADD R26, R31, 0xffffffe ;  /* 0x0ffffffe1f1a7836 */ /* 0x002fcc0000000000 */
[----:B------:R1:W0:Y:S02]  /*1fb0*/  F2I.FTZ.U32.TRUNC.NTZ R27, R26 ;  /* 0x0000001a001b7305 */ /* 0x000224000021f000 */
[----:B-1----:R-:W-:Y:S01]  /*1fc0*/  HFMA2 R26, -RZ, RZ, 0, 0 ;  /* 0x00000000ff1a7431 */ /* 0x002fe200000001ff */
[----:B0-----:R-:W-:-:S05]  /*1fd0*/  IADD3 R33, PT, PT, RZ, -R27, RZ ;  /* 0x8000001bff217210 */ /* 0x001fca0007ffe0ff */
[----:B------:R-:W-:-:S04]  /*1fe0*/  IMAD R33, R33, R30, RZ ;  /* 0x0000001e21217224 */ /* 0x000fc800078e02ff */
[----:B------:R-:W-:Y:S01]  /*1ff0*/  IMAD.HI.U32 R33, R27, R33, R26 ;  /* 0x000000211b217227 */ /* 0x000fe200078e001a */
[----:B------:R-:W-:-:S05]  /*2000*/  IABS R27, R29 ;  /* 0x0000001d001b7213 */ /* 0x000fca0000000000 */
[----:B------:R-:W-:-:S04]  /*2010*/  IMAD.HI.U32 R33, R33, R27, RZ ;  /* 0x0000001b21217227 */ /* 0x000fc800078e00ff */
[----:B------:R-:W-:-:S04]  /*2020*/  IMAD.MOV R33, RZ, RZ, -R33 ;  /* 0x000000ffff217224 */ /* 0x000fc800078e0a21 */
[----:B------:R-:W-:-:S05]  /*2030*/  IMAD R27, R30, R33, R27 ;  /* 0x000000211e1b7224 */ /* 0x000fca00078e021b */
[----:B------:R-:W-:-:S13]  /*2040*/  ISETP.GT.U32.AND P0, PT, R30, R27, PT ;  /* 0x0000001b1e00720c */ /* 0x000fda0003f04070 */
[----:B------:R-:W-:Y:S02]  /*2050*/  @!P0 IADD3 R27, PT, PT, R27, -R30, RZ ;  /* 0x8000001e1b1b8210 */ /* 0x000fe40007ffe0ff */
[----:B------:R-:W-:Y:S02]  /*2060*/  ISETP.GE.AND P0, PT, R29, RZ, PT ;  /* 0x000000ff1d00720c */ /* 0x000fe40003f06270 */
[----:B------:R-:W-:-:S13]  /*2070*/  ISETP.GT.U32.AND P2, PT, R30, R27, PT ;  /* 0x0000001b1e00720c */ /* 0x000fda0003f44070 */
[----:B------:R-:W-:-:S05]  /*2080*/  @!P2 IMAD.IADD R27, R27, 0x1, -R30 ;  /* 0x000000011b1ba824 */ /* 0x000fca00078e0a1e */
[----:B------:R-:W-:-:S05]  /*2090*/  MOV R29, R27 ;  /* 0x0000001b001d7202 */ /* 0x000fca0000000f00 */
[----:B------:R-:W-:Y:S01]  /*20a0*/  @!P0 IMAD.MOV R29, RZ, RZ, -R29 ;  /* 0x000000ffff1d8224 */ /* 0x000fe200078e0a1d */
[----:B------:R-:W-:-:S05]  /*20b0*/  @!P1 LOP3.LUT R29, RZ, R28, RZ, 0x33, !PT ;  /* 0x0000001cff1d9212 */ /* 0x000fca00078e33ff */
[----:B------:R-:W-:Y:S01]  /*20c0*/  IMAD.WIDE R26, R29, 0x8, R20 ;  /* 0x000000081d1a7825 */ /* 0x000fe200078e0214 */
[----:B---3--:R-:W-:-:S13]  /*20d0*/  ISETP.NE.AND P2, PT, R23, RZ, PT ;  /* 0x000000ff1700720c */ /* 0x008fda0003f45270 */
[----:B------:R-:W-:Y:S01]  /*20e0*/  @P2 MOV R23, 0xfffffffe ;  /* 0xfffffffe00172802 */ /* 0x000fe20000000f00 */
[----:B------:R-:W-:Y:S01]  /*20f0*/  @!P2 IMAD.MOV.U32 R31, RZ, RZ, 0x2 ;  /* 0x00000002ff1fa424 */ /* 0x000fe200078e00ff */
[----:B------:R-:W-:Y:S01]  /*2100*/  @P2 IADD3 R5, PT, PT, R5, 0x1, RZ ;  /* 0x0000000105052810 */ /* 0x000fe20007ffe0ff */
[----:B------:R-:W-:Y:S02]  /*2110*/  @!P2 VIADD R4, R4, 0x1 ;  /* 0x000000010404a836 */ /* 0x000fe40000000000 */
[----:B------:R0:W-:Y:S04]  /*2120*/  @P2 STG.E desc[UR6][R6.64+0x4], R23 ;  /* 0x0000041706002986 */ /* 0x0001e8000c101906 */
[----:B------:R0:W-:Y:S04]  /*2130*/  @!P2 STG.E desc[UR6][R6.64+0x4], R31 ;  /* 0x0000041f0600a986 */ /* 0x0001e8000c101906 */
[----:B----4-:R0:W-:Y:S02]  /*2140*/  STG.E.64 desc[UR6][R26.64], R24 ;  /* 0x000000181a007986 */ /* 0x0101e4000c101b06 */
.L_x_25:
[----:B------:R-:W-:Y:S05]  /*2150*/  BSYNC.RECONVERGENT B0 ;  /* 0x0000000000007941 */ /* 0x000fea0003800200 */
.L_x_24:
        /* <DEDUP_REMOVED lines=36> */
[----:B------:R-:W-:Y:S01]  /*23a0*/  @P2 IMAD.MOV.U32 R23, RZ, RZ, -0x2 ;  /* 0xfffffffeff172424 */ /* 0x000fe200078e00ff */
[----:B------:R-:W-:Y:S01]  /*23b0*/  @!P2 MOV R31, 0x2 ;  /* 0x00000002001fa802 */ /* 0x000fe20000000f00 */
[----:B------:R-:W-:Y:S01]  /*23c0*/  @P2 VIADD R5, R5, 0x1 ;  /* 0x0000000105052836 */ /* 0x000fe20000000000 */
[----:B------:R-:W-:Y:S02]  /*23d0*/  @!P2 IADD3 R4, PT, PT, R4, 0x1, RZ ;  /* 0x000000010404a810 */ /* 0x000fe40007ffe0ff */
[----:B------:R0:W-:Y:S04]  /*23e0*/  @P2 STG.E desc[UR6][R6.64+0x8], R23 ;  /* 0x0000081706002986 */ /* 0x0001e8000c101906 */
[----:B------:R0:W-:Y:S04]  /*23f0*/  @!P2 STG.E desc[UR6][R6.64+0x8], R31 ;  /* 0x0000081f0600a986 */ /* 0x0001e8000c101906 */
[----:B----4-:R0:W-:Y:S02]  /*2400*/  STG.E.64 desc[UR6][R26.64], R24 ;  /* 0x000000181a007986 */ /* 0x0101e4000c101b06 */
.L_x_27:
[----:B------:R-:W-:Y:S05]  /*2410*/  BSYNC.RECONVERGENT B0 ;  /* 0x0000000000007941 */ /* 0x000fea0003800200 */
.L_x_26:
[----:B------:R-:W2:Y:S01]  /*2420*/  LDG.E R9, desc[UR6][R8.64+0xc] ;  /* 0x00000c0608097981 */ /* 0x000ea2000c1e1900 */
[----:B------:R-:W-:Y:S01]  /*2430*/  BSSY.RECONVERGENT B0, `(.L_x_28) ;  /* 0x000002a000007945 */ /* 0x000fe20003800200 */
[----:B--2---:R-:W-:-:S13]  /*2440*/  ISETP.NE.AND P0, PT, R0, R9, PT ;  /* 0x000000090000720c */ /* 0x004fda0003f05270 */
[----:B------:R-:W-:Y:S05]  /*2450*/  @P0 BRA `(.L_x_29) ;  /* 0x00000000009c0947 */ /* 0x000fea0003800000 */
[----:B0-----:R-:W0:Y:S08]  /*2460*/  LDC.64 R24, c[0x0][0x390] ;  /* 0x0000e400ff187b82 */ /* 0x001e300000000a00 */
        /* <DEDUP_REMOVED lines=15> */
[----:B------:R-:W-:Y:S01]  /*2560*/  IMAD R31, R30, R27, RZ ;  /* 0x0000001b1e1f7224 */ /* 0x000fe200078e02ff */
[----:B------:R-:W-:-:S03]  /*2570*/  IABS R30, R29 ;  /* 0x0000001d001e7213 */ /* 0x000fc60000000000 */
[----:B------:R-:W-:-:S06]  /*2580*/  IMAD.HI.U32 R31, R25, R31, R24 ;  /* 0x0000001f191f7227 */ /* 0x000fcc00078e0018 */
        /* <DEDUP_REMOVED lines=20> */
.L_x_29:
[----:B------:R-:W-:Y:S05]  /*26d0*/  BSYNC.RECONVERGENT B0 ;  /* 0x0000000000007941 */ /* 0x000fea0003800200 */
.L_x_28:
[----:B------:R-:W-:-:S04]  /*26e0*/  IADD3 R22, PT, PT, R22, 0x4, RZ ;  /* 0x0000000416167810 */ /* 0x000fc80007ffe0ff */
[----:B------:R-:W-:-:S13]  /*26f0*/  ISETP.NE.AND P0, PT, R22, UR4, PT ;  /* 0x0000000416007c0c */ /* 0x000fda000bf05270 */
[----:B------:R-:W-:Y:S05]  /*2700*/  @P0 BRA `(.L_x_30) ;  /* 0xfffffff400240947 */ /* 0x000fea000383ffff */
[----:B-1----:R-:W-:-:S07]  /*2710*/  IMAD.U32 R8, RZ, RZ, UR4 ;  /* 0x00000004ff087e24 */ /* 0x002fce000f8e00ff */
.L_x_21:
[----:B------:R-:W1:Y:S02]  /*2720*/  LDCU UR5, c[0x0][0x398] ;  /* 0x00007300ff0577ac */ /* 0x000e640008000800 */
[----:B-1----:R-:W-:-:S09]  /*2730*/  ULOP3.LUT UP0, UR5, UR5, 0x3, URZ, 0xc0, !UPT ;  /* 0x0000000305057892 */ /* 0x002fd2000f80c0ff */
[----:B------:R-:W-:Y:S05]  /*2740*/  BRA.U !UP0, `(.L_x_0) ;  /* 0x0000000108d47547 */ /* 0x000fea000b800000 */
[----:B------:R-:W-:-:S05]  /*2750*/  UMOV UR4, URZ ;  /* 0x000000ff00047c82 */ /* 0x000fca0008000000 */
.L_x_33:
[----:B0-----:R-:W0:Y:S02]  /*2760*/  LDC.64 R6, c[0x0][0x380] ;  /* 0x0000e000ff067b82 */ /* 0x001e240000000a00 */
[----:B0-----:R-:W-:-:S06]  /*2770*/  IMAD.WIDE.U32 R6, R8, 0x4, R6 ;  /* 0x0000000408067825 */ /* 0x001fcc00078e0006 */
[----:B------:R-:W2:Y:S01]  /*2780*/  LDG.E R7, desc[UR6][R6.64] ;  /* 0x0000000606077981 */ /* 0x000ea2000c1e1900 */
[----:B------:R-:W-:Y:S01]  /*2790*/  UIADD3 UR4, UPT, UPT, UR4, 0x1, URZ ;  /* 0x0000000104047890 */ /* 0x000fe2000fffe0ff */
[----:B------:R-:W-:Y:S03]  /*27a0*/  BSSY.RECONVERGENT B0, `(.L_x_31) ;  /* 0x000002d000007945 */ /* 0x000fe60003800200 */
[----:B------:R-:W-:Y:S01]  /*27b0*/  UISETP.NE.AND UP0, UPT, UR4, UR5, UPT ;  /* 0x000000050400728c */ /* 0x000fe2000bf05270 */
        /* <DEDUP_REMOVED lines=18> */
[----:B------:R-:W-:Y:S01]  /*28e0*/  IMAD R27, R26, R25, RZ ;  /* 0x000000191a1b7224 */ /* 0x000fe200078e02ff */
[----:B------:R-:W-:-:S03]  /*28f0*/  IABS R26, R29 ;  /* 0x0000001d001a7213 */ /* 0x000fc60000000000 */
[----:B------:R-:W-:Y:S02]  /*2900*/  IMAD.HI.U32 R27, R23, R27, R22 ;  /* 0x0000001b171b7227 */ /* 0x000fe400078e0016 */
[----:B------:R-:W0:Y:S04]  /*2910*/  LDC.64 R22, c[0x0][0x3a0] ;  /* 0x0000e800ff167b82 */ /* 0x000e280000000a00 */
[----:B------:R-:W-:-:S05]  /*2920*/  IMAD.HI.U32 R27, R27, R26, RZ ;  /* 0x0000001a1b1b7227 */ /* 0x000fca00078e00ff */
[----:B------:R-:W-:-:S05]  /*2930*/  IADD3 R27, PT, PT, -R27, RZ, RZ ;  /* 0x000000ff1b1b7210 */ /* 0x000fca0007ffe1ff */
[----:B------:R-:W-:-:S05]  /*2940*/  IMAD R26, R25, R27, R26 ;  /* 0x0000001b191a7224 */ /* 0x000fca00078e021a */
[----:B------:R-:W-:Y:S01]  /*2950*/  ISETP.GT.U32.AND P0, PT, R25, R26, PT ;  /* 0x0000001a1900720c */ /* 0x000fe20003f04070 */
[----:B0-----:R-:W-:-:S12]  /*2960*/  IMAD.WIDE.U32 R22, R8, 0x4, R22 ;  /* 0x0000000408167825 */ /* 0x001fd800078e0016 */
        /* <DEDUP_REMOVED lines=16> */
.L_x_32:
[----:B------:R-:W-:Y:S05]  /*2a70*/  BSYNC.RECONVERGENT B0 ;  /* 0x0000000000007941 */ /* 0x000fea0003800200 */
.L_x_31:
[----:B------:R-:W-:Y:S01]  /*2a80*/  VIADD R8, R8, 0x1 ;  /* 0x0000000108087836 */ /* 0x000fe20000000000 */
[----:B------:R-:W-:Y:S06]  /*2a90*/  BRA.U UP0, `(.L_x_33) ;  /* 0xfffffffd00307547 */ /* 0x000fec000b83ffff */
.L_x_0:
[----:B0--3-5:R-:W-:Y:S02]  /*2aa0*/  SHF.R.S32.HI R7, RZ, 0x1f, R29 ;  /* 0x0000001fff077819 */ /* 0x029fe4000001141d */
[----:B------:R-:W-:-:S05]  /*2ab0*/  MOV R6, R29 ;  /* 0x0000001d00067202 */ /* 0x000fca0000000f00 */
[----:B------:R-:W-:Y:S04]  /*2ac0*/  STG.E.64 desc[UR6][R10.64], R6 ;  /* 0x000000060a007986 */ /* 0x000fe8000c101b06 */
[----:B------:R-:W-:Y:S04]  /*2ad0*/  STG.E desc[UR6][R12.64], R2 ;  /* 0x000000020c007986 */ /* 0x000fe8000c101906 */
[----:B------:R-:W-:Y:S04]  /*2ae0*/  STG.E desc[UR6][R14.64], R3 ;  /* 0x000000030e007986 */ /* 0x000fe8000c101906 */
[----:B------:R-:W-:Y:S04]  /*2af0*/  STG.E desc[UR6][R16.64], R4 ;  /* 0x0000000410007986 */ /* 0x000fe8000c101906 */
[----:B------:R-:W-:Y:S01]  /*2b00*/  STG.E desc[UR6][R18.64], R5 ;  /* 0x0000000512007986 */ /* 0x000fe2000c101906 */
[----:B------:R-:W-:Y:S05]  /*2b10*/  EXIT ;  /* 0x000000000000794d */ /* 0x000fea0003800000 */
.L_x_34:
[----:B------:R-:W-:-:S00]  /*2b20*/  BRA `(.L_x_34) ;  /* 0xfffffffc00fc7947 */ /* 0x000fc0000383ffff */
[----:B------:R-:W-:-:S00]  /*2b30*/  NOP ;  /* 0x0000000000007918 */ /* 0x000fc00000000000 */
        /* <DEDUP_REMOVED lines=12> */
.L_x_45:


//--------------------- .text._Z19addr_convert_kernelPlPiS0_iS0_S_S0_iii --------------------------
	.section	.text._Z19addr_convert_kernelPlPiS0_iS0_S_S0_iii,"ax",@progbits
	.align	128
        .global         _Z19addr_convert_kernelPlPiS0_iS0_S_S0_iii
        .type           _Z19addr_convert_kernelPlPiS0_iS0_S_S0_iii,@function
        .size           _Z19addr_convert_kernelPlPiS0_iS0_S_S0_iii,(.L_x_44 - _Z19addr_convert_kernelPlPiS0_iS0_S_S0_iii)
        .other          _Z19addr_convert_kernelPlPiS0_iS0_S_S0_iii,@"STO_CUDA_ENTRY STV_DEFAULT"
_Z19addr_convert_kernelPlPiS0_iS0_S_S0_iii:
.text._Z19addr_convert_kernelPlPiS0_iS0_S_S0_iii:
[----:B------:R-:W-:Y:S08]  /*0000*/  LDC R1, c[0x0][0x37c] ;  /* 0x0000df00ff017b82 */ /* 0x000ff00000000800 */
[----:B------:R-:W0:Y:S01]  /*0010*/  LDC R0, c[0x0][0x398] ;  /* 0x0000e600ff007b82 */ /* 0x000e220000000800 */
[----:B------:R-:W1:Y:S07]  /*0020*/  S2R R3, SR_TID.X ;  /* 0x0000000000037919 */ /* 0x000e6e0000002100 */
[----:B------:R-:W2:Y:S08]  /*0030*/  LDC.64 R4, c[0x0][0x3b8] ;  /* 0x0000ee00ff047b82 */ /* 0x000eb00000000a00 */
[----:B------:R-:W3:Y:S01]  /*0040*/  S2UR UR4, SR_CTAID.X ;  /* 0x00000000000479c3 */ /* 0x000ee20000002500 */
[----:B0-----:R-:W-:-:S07]  /*0050*/  ISETP.GE.AND P0, PT, R0, 0x1, PT ;  /* 0x000000010000780c */ /* 0x001fce0003f06270 */
[----:B------:R-:W0:Y:S06]  /*0060*/  LDC R0, c[0x0][0x360] ;  /* 0x0000d800ff007b82 */ /* 0x000e2c0000000800 */
[----:B-123--:R-:W-:Y:S05]  /*0070*/  @!P0 EXIT ;  /* 0x000000000000894d */ /* 0x00efea0003800000 */
[----:B------:R-:W1:Y:S01]  /*0080*/  LDCU UR6, c[0x0][0x3c0] ;  /* 0x00007800ff0677ac */ /* 0x000e620008000800 */
[----:B0-----:R-:W-:Y:S02]  /*0090*/  IMAD R0, R0, UR4, R3 ;  /* 0x0000000400007c24 */ /* 0x001fe4000f8e0203 */
[----:B------:R-:W-:Y:S01]  /*00a0*/  IMAD.MOV.U32 R3, RZ, RZ, RZ ;  /* 0x000000ffff037224 */ /* 0x000fe200078e00ff */
[----:B------:R-:W0:Y:S01]  /*00b0*/  LDCU.64 UR8, c[0x0][0x358] ;  /* 0x00006b00ff0877ac */ /* 0x000e220008000a00 */
[----:B------:R-:W-:-:S05]  /*00c0*/  IMAD R0, R0, R5, RZ ;  /* 0x0000000500007224 */ /* 0x000fca00078e02ff */
[----:B------:R-:W-:Y:S01]  /*00d0*/  VIADDMNMX R2, R0, R5, R4, PT ;  /* 0x0000000500027246 */ /* 0x000fe20003800104 */
[----:B------:R-:W-:Y:S01]  /*00e0*/  IMAD.MOV.U32 R4, RZ, RZ, RZ ;  /* 0x000000ffff047224 */ /* 0x000fe200078e00ff */
[----:B-1----:R-:W-:-:S12]  /*00f0*/  USHF.R.S32.HI UR6, URZ, 0x1f, UR6 ;  /* 0x0000001fff067899 */ /* 0x002fd80008011406 */
.L_x_42:
[----:B-1----:R-:W1:Y:S02]  /*0100*/  LDC.64 R6, c[0x0][0x388] ;  /* 0x0000e200ff067b82 */ /* 0x002e640000000a00 */
[----:B-1----:R-:W-:-:S05]  /*0110*/  IMAD.WIDE.U32 R6, R3, 0x4, R6 ;  /* 0x0000000403067825 */ /* 0x002fca00078e0006 */
[----:B0-----:R-:W2:Y:S02]  /*0120*/  LDG.E R22, desc[UR8][R6.64] ;  /* 0x0000000806167981 */ /* 0x001ea4000c1e1900 */
[----:B--2---:R-:W-:-:S13]  /*0130*/  ISETP.GE.AND P0, PT, R22, 0x1, PT ;  /* 0x000000011600780c */ /* 0x004fda0003f06270 */
[----:B---34-:R-:W-:Y:S05]  /*0140*/  @!P0 BRA `(.L_x_35) ;  /* 0x0000000000f48947 */ /* 0x018fea0003800000 */
[----:B------:R-:W0:Y:S01]  /*0150*/  LDC.64 R14, c[0x0][0x380] ;  /* 0x0000e000ff0e7b82 */ /* 0x000e220000000a00 */
[----:B------:R-:W-:Y:S01]  /*0160*/  HFMA2 R5, -RZ, RZ, 0, 0 ;  /* 0x00000000ff057431 */ /* 0x000fe200000001ff */
[----:B------:R-:W-:Y:S01]  /*0170*/  BSSY.RECONVERGENT B0, `(.L_x_35) ;  /* 0x000003a000007945 */ /* 0x000fe20003800200 */
[----:B------:R-:W1:Y:S05]  /*0180*/  LDCU UR10, c[0x0][0x3c0] ;  /* 0x00007800ff0a77ac */ /* 0x000e6a0008000800 */
[----:B------:R-:W2:Y:S08]  /*0190*/  LDC.64 R16, c[0x0][0x390] ;  /* 0x0000e400ff107b82 */ /* 0x000eb00000000a00 */
[----:B------:R-:W3:Y:S08]  /*01a0*/  LDC.64 R8, c[0x0][0x3a8] ;  /* 0x0000ea00ff087b82 */ /* 0x000ef00000000a00 */
[----:B------:R-:W4:Y:S01]  /*01b0*/  LDC.64 R10, c[0x0][0x3a0] ;  /* 0x0000e800ff0a7b82 */ /* 0x000f220000000a00 */
[----:B0-----:R-:W-:-:S07]  /*01c0*/  IMAD.WIDE.U32 R14, R3, 0x8, R14 ;  /* 0x00000008030e7825 */ /* 0x001fce00078e000e */
[----:B------:R-:W0:Y:S01]  /*01d0*/  LDC.64 R12, c[0x0][0x3b0] ;  /* 0x0000ec00ff0c7b82 */ /* 0x000e220000000a00 */
[----:B-12---:R-:W-:-:S07]  /*01e0*/  IMAD.WIDE.U32 R16, R3, 0x4, R16 ;  /* 0x0000000403107825 */ /* 0x006fce00078e0010 */
.L_x_41:
[----:B------:R-:W-:Y:S01]  /*01f0*/  IMAD.IADD R25, R5, 0x1, R4 ;  /* 0x0000000105197824 */ /* 0x000fe200078e0204 */
[----:B------:R-:W-:Y:S04]  /*0200*/  BSSY.RECONVERGENT B1, `(.L_x_36) ;  /* 0x000002d000017945 */ /* 0x000fe80003800200 */
[----:B------:R-:W-:-:S04]  /*0210*/  ISETP.GE.AND P0, PT, R25, R2, PT ;  /* 0x000000021900720c */ /* 0x000fc80003f06270 */
[----:B------:R-:W-:-:S13]  /*0220*/  ISETP.LT.OR P0, PT, R25, R0, P0 ;  /* 0x000000001900720c */ /* 0x000fda0000701670 */
[----:B-1----:R-:W-:Y:S05]  /*0230*/  @P0 BRA `(.L_x_37) ;  /* 0x0000000000a40947 */ /* 0x002fea0003800000 */
[----:B------:R-:W2:Y:S01]  /*0240*/  LDG.E.64 R18, desc[UR8][R14.64] ;  /* 0x000000080e127981 */ /* 0x000ea2000c1e1b00 */
[----:B------:R-:W-:Y:S01]  /*0250*/  BSSY.RECONVERGENT B2, `(.L_x_38) ;  /* 0x0000021000027945 */ /* 0x000fe20003800200 */
[----:B--2---:R-:W-:-:S04]  /*0260*/  SHF.R.S32.HI R21, RZ, 0x1f, R19 ;  /* 0x0000001fff157819 */ /* 0x004fc80000011413 */
[----:B------:R-:W-:Y:S01]  /*0270*/  LEA.HI R18, P0, R21, R18, RZ, 0x7 ;  /* 0x0000001215127211 */ /* 0x000fe200078138ff */
[----:B---3--:R-:W-:-:S04]  /*0280*/  IMAD.WIDE R20, R25, 0x8, R8 ;  /* 0x0000000819147825 */ /* 0x008fc800078e0208 */
[----:B------:R-:W-:-:S05]  /*0290*/  IMAD.X R19, RZ, RZ, R19, P0 ;  /* 0x000000ffff137224 */ /* 0x000fca00000e0613 */
[----:B------:R-:W-:-:S04]  /*02a0*/  SHF.R.S64 R18, R18, 0x7, R19 ;  /* 0x0000000712127819 */ /* 0x000fc80000001013 */
[----:B------:R-:W-:-:S04]  /*02b0*/  IADD3 R18, P0, PT, R5, R18, RZ ;  /* 0x0000001205127210 */ /* 0x000fc80007f1e0ff */
[----:B------:R-:W-:-:S04]  /*02c0*/  LEA.HI.X.SX32 R19, R19, RZ, 0x19, P0 ;  /* 0x000000ff13137211 */ /* 0x000fc800000fceff */
[----:B------:R-:W-:Y:S01]  /*02d0*/  LOP3.LUT R22, R19, UR6, RZ, 0xfc, !PT ;  /* 0x0000000613167c12 */ /* 0x000fe2000f8efcff */
[----:B------:R1:W-:Y:S03]  /*02e0*/  STG.E.64 desc[UR8][R20.64], R18 ;  /* 0x0000001214007986 */ /* 0x0003e6000c101b08 */
[----:B------:R-:W-:-:S13]  /*02f0*/  ISETP.NE.U32.AND P0, PT, R22, RZ, PT ;  /* 0x000000ff1600720c */ /* 0x000fda0003f05070 */
[----:B-1----:R-:W-:Y:S05]  /*0300*/  @P0 BRA `(.L_x_39) ;  /* 0x00000000004c0947 */ /* 0x002fea0003800000 */
[----:B------:R-:W1:Y:S01]  /*0310*/  I2F.U32.RP R19, UR10 ;  /* 0x0000000a00137d06 */ /* 0x000e620008209000 */
[----:B------:R-:W-:-:S07]  /*0320*/  ISETP.NE.U32.AND P1, PT, RZ, UR10, PT ;  /* 0x0000000aff007c0c */ /* 0x000fce000bf25070 */
[----:B-1----:R-:W1:Y:S02]  /*0330*/  MUFU.RCP R19, R19 ;  /* 0x0000001300137308 */ /* 0x002e640000001000 */
[----:B-1----:R-:W-:-:S06]  /*0340*/  IADD3 R20, PT, PT, R19, 0xffffffe, RZ ;  /* 0x0ffffffe13147810 */ /* 0x002fcc0007ffe0ff */
[----:B------:R1:W2:Y:S02]  /*0350*/  F2I.FTZ.U32.TRUNC.NTZ R21, R20 ;  /* 0x0000001400157305 */ /* 0x0002a4000021f000 */
[----:B-1----:R-:W-:Y:S02]  /*0360*/  IMAD.MOV.U32 R20, RZ, RZ, RZ ;  /* 0x000000ffff147224 */ /* 0x002fe400078e00ff */
[----:B--2---:R-:W-:-:S04]  /*0370*/  IMAD.MOV R23, RZ, RZ, -R21 ;  /* 0x000000ffff177224 */ /* 0x004fc800078e0a15 */
[----:B------:R-:W-:-:S04]  /*0380*/  IMAD R23, R23, UR10, RZ ;  /* 0x0000000a17177c24 */ /* 0x000fc8000f8e02ff */
[----:B------:R-:W-:-:S06]  /*0390*/  IMAD.HI.U32 R21, R21, R23, R20 ;  /* 0x0000001715157227 */ /* 0x000fcc00078e0014 */
[----:B------:R-:W-:-:S05]  /*03a0*/  IMAD.HI.U32 R21, R21, R18, RZ ;  /* 0x0000001215157227 */ /* 0x000fca00078e00ff */
[----:B------:R-:W-:-:S05]  /*03b0*/  IADD3 R21, PT, PT, -R21, RZ, RZ ;  /* 0x000000ff15157210 */ /* 0x000fca0007ffe1ff */
[----:B------:R-:W-:-:S05]  /*03c0*/  IMAD R18, R21, UR10, R18 ;  /* 0x0000000a15127c24 */ /* 0x000fca000f8e0212 */
[----:B------:R-:W-:-:S13]  /*03d0*/  ISETP.GE.U32.AND P0, PT, R18, UR10, PT ;  /* 0x0000000a12007c0c */ /* 0x000fda000bf06070 */
[----:B------:R-:W-:-:S05]  /*03e0*/  @P0 VIADD R18, R18, -UR10 ;  /* 0x8000000a12120c36 */ /* 0x000fca0008000000 */
[----:B------:R-:W-:-:S13]  /*03f0*/  ISETP.GE.U32.AND P0, PT, R18, UR10, PT ;  /* 0x0000000a12007c0c */ /* 0x000fda000bf06070 */
[----:B------:R-:W-:Y:S01]  /*0400*/  @P0 VIADD R18, R18, -UR10 ;  /* 0x8000000a12120c36 */ /* 0x000fe20008000000 */
[----:B------:R-:W-:-:S04]  /*0410*/  @!P1 LOP3.LUT R18, RZ, UR10, RZ, 0x33, !PT ;  /* 0x0000000aff129c12 */ /* 0x000fc8000f8e33ff */
[----:B------:R-:W-:Y:S01]  /*0420*/  MOV R23, R18 ;  /* 0x0000001200177202 */ /* 0x000fe20000000f00 */
[----:B------:R-:W-:Y:S06]  /*0430*/  BRA `(.L_x_40) ;  /* 0x0000000000087947 */ /* 0x000fec0003800000 */
.L_x_39:
[----:B------:R-:W-:-:S07]  /*0440*/  MOV R24, 0x460 ;  /* 0x0000046000187802 */ /* 0x000fce0000000f00 */
[----:B0---4-:R-:W-:Y:S05]  /*0450*/  CALL.REL.NOINC `($__internal_0_$__cuda_sm20_rem_s64) ;  /* 0x0000000000487944 */ /* 0x011fea0003c00000 */
.L_x_40:
[----:B------:R-:W-:Y:S05]  /*0460*/  BSYNC.RECONVERGENT B2 ;  /* 0x0000000000027941 */ /* 0x000fea0003800200 */
.L_x_38:
[----:B----4-:R-:W-:-:S05]  /*0470*/  IMAD.WIDE R18, R25, 0x4, R10 ;  /* 0x0000000419127825 */ /* 0x010fca00078e020a */
[----:B------:R1:W-:Y:S04]  /*0480*/  STG.E desc[UR8][R18.64], R23 ;  /* 0x0000001712007986 */ /* 0x0003e8000c101908 */
[----:B------:R-:W2:Y:S01]  /*0490*/  LDG.E R27, desc[UR8][R16.64] ;  /* 0x00000008101b7981 */ /* 0x000ea2000c1e1900 */
[----:B0-----:R-:W-:-:S05]  /*04a0*/  IMAD.WIDE R20, R25, 0x4, R12 ;  /* 0x0000000419147825 */ /* 0x001fca00078e020c */
[----:B--2---:R1:W-:Y:S04]  /*04b0*/  STG.E desc[UR8][R20.64], R27 ;  /* 0x0000001b14007986 */ /* 0x0043e8000c101908 */
[----:B------:R1:W5:Y:S02]  /*04c0*/  LDG.E R22, desc[UR8][R6.64] ;  /* 0x0000000806167981 */ /* 0x000364000c1e1900 */
.L_x_37:
[----:B------:R-:W-:Y:S05]  /*04d0*/  BSYNC.RECONVERGENT B1 ;  /* 0x0000000000017941 */ /* 0x000fea0003800200 */
.L_x_36:
[----:B------:R-:W-:-:S05]  /*04e0*/  VIADD R5, R5, 0x1 ;  /* 0x0000000105057836 */ /* 0x000fca0000000000 */
[----:B-----5:R-:W-:-:S13]  /*04f0*/  ISETP.GE.AND P0, PT, R5, R22, PT ;  /* 0x000000160500720c */ /* 0x020fda0003f06270 */
[----:B------:R-:W-:Y:S05]  /*0500*/  @!P0 BRA `(.L_x_41) ;  /* 0xfffffffc00388947 */ /* 0x000fea000383ffff */
[----:B------:R-:W-:Y:S05]  /*0510*/  BSYNC.RECONVERGENT B0 ;  /* 0x0000000000007941 */ /* 0x000fea0003800200 */
.L_x_35:
[----:B------:R-:W2:Y:S01]  /*0520*/  LDCU UR4, c[0x0][0x398] ;  /* 0x00007300ff0477ac */ /* 0x000ea20008000800 */
[----:B------:R-:W-:Y:S01]  /*0530*/  VIADD R3, R3, 0x1 ;  /* 0x0000000103037836 */ /* 0x000fe20000000000 */
[----:B------:R-:W-:-:S04]  /*0540*/  IADD3 R4, PT, PT, R22, R4, RZ ;  /* 0x0000000416047210 */ /* 0x000fc80007ffe0ff */
[----:B--2---:R-:W-:-:S13]  /*0550*/  ISETP.NE.AND P0, PT, R3, UR4, PT ;  /* 0x0000000403007c0c */ /* 0x004fda000bf05270 */
[----:B------:R-:W-:Y:S05]  /*0560*/  @P0 BRA `(.L_x_42) ;  /* 0xfffffff800e40947 */ /* 0x000fea000383ffff */
[----:B------:R-:W-:Y:S05]  /*0570*/  EXIT ;  /* 0x000000000000794d */ /* 0x000fea0003800000 */
        .weak           $__internal_0_$__cuda_sm20_rem_s64
        .type           $__internal_0_$__cuda_sm20_rem_s64,@function
        .size           $__internal_0_$__cuda_sm20_rem_s64,(.L_x_44 - $__internal_0_$__cuda_sm20_rem_s64)
$__internal_0_$__cuda_sm20_rem_s64:
[----:B------:R-:W0:Y:S01]  /*0580*/  LDCU UR7, c[0x0][0x3c0] ;  /* 0x00007800ff0777ac */ /* 0x000e220008000800 */
[----:B------:R-:W-:Y:S02]  /*0590*/  UISETP.GE.AND UP0, UPT, UR6, URZ, UPT ;  /* 0x000000ff0600728c */ /* 0x000fe4000bf06270 */
[----:B0-----:R-:W-:-:S04]  /*05a0*/  UIADD3 UR4, UP1, UPT, URZ, -UR7, URZ ;  /* 0x80000007ff047290 */ /* 0x001fc8000ff3e0ff */
[----:B------:R-:W-:Y:S02]  /*05b0*/  UIADD3.X UR5, UPT, UPT, URZ, ~UR6, URZ, UP1, !UPT ;  /* 0x80000006ff057290 */ /* 0x000fe40008ffe4ff */
[----:B------:R-:W-:Y:S02]  /*05c0*/  USEL UR4, UR4, UR7, !UP0 ;  /* 0x0000000704047287 */ /* 0x000fe4000c000000 */
[----:B------:R-:W-:-:S09]  /*05d0*/  USEL UR5, UR5, UR6, !UP0 ;  /* 0x0000000605057287 */ /* 0x000fd2000c000000 */
[----:B------:R-:W0:Y:S08]  /*05e0*/  I2F.U64.RP R26, UR4 ;  /* 0x00000004001a7d12 */ /* 0x000e300008309000 */
[----:B0-----:R-:W0:Y:S02]  /*05f0*/  MUFU.RCP R26, R26 ;  /* 0x0000001a001a7308 */ /* 0x001e240000001000 */
[----:B0-----:R-:W-:-:S06]  /*0600*/  VIADD R20, R26, 0x1ffffffe ;  /* 0x1ffffffe1a147836 */ /* 0x001fcc0000000000 */
[----:B------:R-:W0:Y:S02]  /*0610*/  F2I.U64.TRUNC R20, R20 ;  /* 0x0000001400147311 */ /* 0x000e24000020d800 */
[----:B0-----:R-:W-:-:S04]  /*0620*/  IMAD.WIDE.U32 R22, R20, UR4, RZ ;  /* 0x0000000414167c25 */ /* 0x001fc8000f8e00ff */
[----:B------:R-:W-:Y:S01]  /*0630*/  IMAD R23, R20, UR5, R23 ;  /* 0x0000000514177c24 */ /* 0x000fe2000f8e0217 */
[----:B------:R-:W-:-:S03]  /*0640*/  IADD3 R29, P0, PT, RZ, -R22, RZ ;  /* 0x80000016ff1d7210 */ /* 0x000fc60007f1e0ff */
[----:B------:R-:W-:Y:S02]  /*0650*/  IMAD R23, R21, UR4, R23 ;  /* 0x0000000415177c24 */ /* 0x000fe4000f8e0217 */
[----:B------:R-:W-:-:S04]  /*0660*/  IMAD.HI.U32 R22, R20, R29, RZ ;  /* 0x0000001d14167227 */ /* 0x000fc800078e00ff */
[----:B------:R-:W-:Y:S01]  /*0670*/  IMAD.X R27, RZ, RZ, ~R23, P0 ;  /* 0x000000ffff1b7224 */ /* 0x000fe200000e0e17 */
[----:B------:R-:W-:-:S03]  /*0680*/  MOV R23, R20 ;  /* 0x0000001400177202 */ /* 0x000fc60000000f00 */
[----:B------:R-:W-:-:S04]  /*0690*/  IMAD.WIDE.U32 R22, P0, R20, R27, R22 ;  /* 0x0000001b14167225 */ /* 0x000fc80007800016 */
[----:B------:R-:W-:-:S04]  /*06a0*/  IMAD.HI.U32 R22, P1, R21, R29, R22 ;  /* 0x0000001d15167227 */ /* 0x000fc80007820016 */
[CC--:B------:R-:W-:Y:S02]  /*06b0*/  IMAD R23, R21.reuse, R27.reuse, RZ ;  /* 0x0000001b15177224 */ /* 0x0c0fe400078e02ff */
[----:B------:R-:W-:-:S03]  /*06c0*/  IMAD.HI.U32 R27, R21, R27, RZ ;  /* 0x0000001b151b7227 */ /* 0x000fc600078e00ff */
[----:B------:R-:W-:Y:S01]  /*06d0*/  IADD3 R23, P2, PT, R23, R22, RZ ;  /* 0x0000001617177210 */ /* 0x000fe20007f5e0ff */
[----:B------:R-:W-:-:S04]  /*06e0*/  IMAD.X R27, R27, 0x1, R21, P0 ;  /* 0x000000011b1b7824 */ /* 0x000fc800000e0615 */
[----:B------:R-:W-:Y:S01]  /*06f0*/  IMAD.WIDE.U32 R20, R23, UR4, RZ ;  /* 0x0000000417147c25 */ /* 0x000fe2000f8e00ff */
[----:B------:R-:W-:Y:S02]  /*0700*/  IADD3.X R27, PT, PT, RZ, RZ, R27, P2, P1 ;  /* 0x000000ffff1b7210 */ /* 0x000fe400017e241b */
[----:B------:R-:W-:Y:S01]  /*0710*/  ISETP.GE.AND P1, PT, R19, RZ, PT ;  /* 0x000000ff1300720c */ /* 0x000fe20003f26270 */
[----:B------:R-:W-:Y:S01]  /*0720*/  IMAD R22, R23, UR5, R21 ;  /* 0x0000000517167c24 */ /* 0x000fe2000f8e0215 */
[----:B------:R-:W-:-:S03]  /*0730*/  IADD3 R21, P0, PT, RZ, -R20, RZ ;  /* 0x80000014ff157210 */ /* 0x000fc60007f1e0ff */
[----:B------:R-:W-:Y:S02]  /*0740*/  IMAD R20, R27, UR4, R22 ;  /* 0x000000041b147c24 */ /* 0x000fe4000f8e0216 */
[----:B------:R-:W-:-:S03]  /*0750*/  IMAD.HI.U32 R22, R23, R21, RZ ;  /* 0x0000001517167227 */ /* 0x000fc600078e00ff */
[----:B------:R-:W-:-:S05]  /*0760*/  IADD3.X R20, PT, PT, RZ, ~R20, RZ, P0, !PT ;  /* 0x80000014ff147210 */ /* 0x000fca00007fe4ff */
[----:B------:R-:W-:-:S04]  /*0770*/  IMAD.WIDE.U32 R22, P0, R23, R20, R22 ;  /* 0x0000001417167225 */ /* 0x000fc80007800016 */
[----:B------:R-:W-:Y:S01]  /*0780*/  IMAD.HI.U32 R22, P2, R27, R21, R22 ;  /* 0x000000151b167227 */ /* 0x000fe20007840016 */
[----:B------:R-:W-:-:S03]  /*0790*/  IADD3 R21, P4, PT, RZ, -R18, RZ ;  /* 0x80000012ff157210 */ /* 0x000fc60007f9e0ff */
[----:B------:R-:W-:Y:S01]  /*07a0*/  IMAD R23, R27, R20, RZ ;  /* 0x000000141b177224 */ /* 0x000fe200078e02ff */
[----:B------:R-:W-:Y:S01]  /*07b0*/  SEL R21, R21, R18, !P1 ;  /* 0x0000001215157207 */ /* 0x000fe20004800000 */
[----:B------:R-:W-:-:S03]  /*07c0*/  IMAD.HI.U32 R18, R27, R20, RZ ;  /* 0x000000141b127227 */ /* 0x000fc600078e00ff */
[----:B------:R-:W-:Y:S01]  /*07d0*/  IADD3 R20, P3, PT, R23, R22, RZ ;  /* 0x0000001617147210 */ /* 0x000fe20007f7e0ff */
[----:B------:R-:W-:Y:S01]  /*07e0*/  IMAD.X R23, RZ, RZ, ~R19, P4 ;  /* 0x000000ffff177224 */ /* 0x000fe200020e0e13 */
[----:B------:R-:W-:-:S03]  /*07f0*/  IADD3.X R27, PT, PT, R18, R27, RZ, P0, !PT ;  /* 0x0000001b121b7210 */ /* 0x000fc600007fe4ff */
[C---:B------:R-:W-:Y:S01]  /*0800*/  IMAD.HI.U32 R18, R20.reuse, R21, RZ ;  /* 0x0000001514127227 */ /* 0x040fe200078e00ff */
[----:B------:R-:W-:Y:S02]  /*0810*/  SEL R23, R23, R19, !P1 ;  /* 0x0000001317177207 */ /* 0x000fe40004800000 */
[----:B------:R-:W-:Y:S01]  /*0820*/  IADD3.X R22, PT, PT, RZ, RZ, R27, P3, P2 ;  /* 0x000000ffff167210 */ /* 0x000fe20001fe441b */
[----:B------:R-:W-:Y:S02]  /*0830*/  IMAD.MOV.U32 R19, RZ, RZ, RZ ;  /* 0x000000ffff137224 */ /* 0x000fe400078e00ff */
[----:B------:R-:W-:-:S04]  /*0840*/  IMAD.WIDE.U32 R18, R20, R23, R18 ;  /* 0x0000001714127225 */ /* 0x000fc800078e0012 */
[C---:B------:R-:W-:Y:S02]  /*0850*/  IMAD R27, R22.reuse, R23, RZ ;  /* 0x00000017161b7224 */ /* 0x040fe400078e02ff */
[----:B------:R-:W-:-:S04]  /*0860*/  IMAD.HI.U32 R18, P0, R22, R21, R18 ;  /* 0x0000001516127227 */ /* 0x000fc80007800012 */
[----:B------:R-:W-:Y:S01]  /*0870*/  IMAD.HI.U32 R20, R22, R23, RZ ;  /* 0x0000001716147227 */ /* 0x000fe200078e00ff */
[----:B------:R-:W-:-:S04]  /*0880*/  IADD3 R27, P2, PT, R27, R18, RZ ;  /* 0x000000121b1b7210 */ /* 0x000fc80007f5e0ff */
[----:B------:R-:W-:Y:S01]  /*0890*/  IADD3.X R20, PT, PT, R20, RZ, RZ, P0, !PT ;  /* 0x000000ff14147210 */ /* 0x000fe200007fe4ff */
[----:B------:R-:W-:-:S04]  /*08a0*/  IMAD.WIDE.U32 R18, R27, UR4, RZ ;  /* 0x000000041b127c25 */ /* 0x000fc8000f8e00ff */
[----:B------:R-:W-:Y:S01]  /*08b0*/  IMAD.X R20, RZ, RZ, R20, P2 ;  /* 0x000000ffff147224 */ /* 0x000fe200010e0614 */
[----:B------:R-:W-:Y:S01]  /*08c0*/  IADD3 R21, P2, PT, -R18, R21, RZ ;  /* 0x0000001512157210 */ /* 0x000fe20007f5e1ff */
[----:B------:R-:W-:-:S03]  /*08d0*/  IMAD R27, R27, UR5, R19 ;  /* 0x000000051b1b7c24 */ /* 0x000fc6000f8e0213 */
[----:B------:R-:W-:Y:S01]  /*08e0*/  ISETP.GE.U32.AND P0, PT, R21, UR4, PT ;  /* 0x0000000415007c0c */ /* 0x000fe2000bf06070 */
[----:B------:R-:W-:-:S05]  /*08f0*/  IMAD R20, R20, UR4, R27 ;  /* 0x0000000414147c24 */ /* 0x000fca000f8e021b */
[----:B------:R-:W-:Y:S02]  /*0900*/  IADD3.X R20, PT, PT, ~R20, R23, RZ, P2, !PT ;  /* 0x0000001714147210 */ /* 0x000fe400017fe5ff */
[----:B------:R-:W-:Y:S02]  /*0910*/  IADD3 R18, P2, PT, R21, -UR4, RZ ;  /* 0x8000000415127c10 */ /* 0x000fe4000ff5e0ff */
[C---:B------:R-:W-:Y:S02]  /*0920*/  ISETP.GE.U32.AND.EX P0, PT, R20.reuse, UR5, PT, P0 ;  /* 0x0000000514007c0c */ /* 0x040fe4000bf06100 */
[----:B------:R-:W-:Y:S02]  /*0930*/  IADD3.X R19, PT, PT, R20, ~UR5, RZ, P2, !PT ;  /* 0x8000000514137c10 */ /* 0x000fe400097fe4ff */
[----:B------:R-:W-:Y:S02]  /*0940*/  SEL R18, R18, R21, P0 ;  /* 0x0000001512127207 */ /* 0x000fe40000000000 */
[----:B------:R-:W-:-:S02]  /*0950*/  SEL R19, R19, R20, P0 ;  /* 0x0000001413137207 */ /* 0x000fc40000000000 */
[C---:B------:R-:W-:Y:S01]  /*0960*/  ISETP.GE.U32.AND P0, PT, R18.reuse, UR4, PT ;  /* 0x0000000412007c0c */ /* 0x040fe2000bf06070 */
[----:B------:R-:W-:-:S03]  /*0970*/  VIADD R23, R18, -UR4 ;  /* 0x8000000412177c36 */ /* 0x000fc60008000000 */
[----:B------:R-:W-:Y:S01]  /*0980*/  ISETP.GE.U32.AND.EX P0, PT, R19, UR5, PT, P0 ;  /* 0x0000000513007c0c */ /* 0x000fe2000bf06100 */
[----:B------:R-:W-:-:S03]  /*0990*/  HFMA2 R19, -RZ, RZ, 0, 0 ;  /* 0x00000000ff137431 */ /* 0x000fc600000001ff */
[----:B------:R-:W-:Y:S02]  /*09a0*/  SEL R23, R23, R18, P0 ;  /* 0x0000001217177207 */ /* 0x000fe40000000000 */
[----:B------:R-:W-:Y:S02]  /*09b0*/  ISETP.NE.U32.AND P0, PT, RZ, UR7, PT ;  /* 0x00000007ff007c0c */ /* 0x000fe4000bf05070 */
[-C--:B------:R-:W-:Y:S02]  /*09c0*/  IADD3 R18, PT, PT, RZ, -R23.reuse, RZ ;  /* 0x80000017ff127210 */ /* 0x080fe40007ffe0ff */
[----:B------:R-:W-:Y:S02]  /*09d0*/  ISETP.NE.AND.EX P0, PT, RZ, UR6, PT, P0 ;  /* 0x00000006ff007c0c */ /* 0x000fe4000bf05300 */
[----:B------:R-:W-:Y:S01]  /*09e0*/  SEL R23, R18, R23, !P1 ;  /* 0x0000001712177207 */ /* 0x000fe20004800000 */
[----:B------:R-:W-:-:S03]  /*09f0*/  IMAD.MOV.U32 R18, RZ, RZ, R24 ;  /* 0x000000ffff127224 */ /* 0x000fc600078e0018 */
[----:B------:R-:W-:Y:S01]  /*0a00*/  SEL R23, R23, 0xffffffff, P0 ;  /* 0xffffffff17177807 */ /* 0x000fe20000000000 */
[----:B------:R-:W-:Y:S06]  /*0a10*/  RET.REL.NODEC R18 `(_Z19addr_convert_kernelPlPiS0_iS0_S_S0_iii) ;  /* 0xfffffff412787950 */ /* 0x000fec0003c3ffff */
.L_x_43:
        /* <DEDUP_REMOVED lines=14> */
.L_x_44:


//--------------------- .nv.shared.reserved.0     --------------------------
	.section	.nv.shared.reserved.0,"aw",@nobits
	.weak		__nv_reservedSMEM_offset_0_alias
	.size		__nv_reservedSMEM_offset_0_alias, 0, 64
	.other		__nv_reservedSMEM_offset_0_alias,@"STO_CUDA_RESERVED_SHARED STV_DEFAULT"
__nv_reservedSMEM_offset_0_alias:
	.zero		0
	.zero		64


//--------------------- .nv.constant0._Z12cache_kernelPiPlS_iS_S0_S0_S_S_S_S_ii --------------------------
	.section	.nv.constant0._Z12cache_kernelPiPlS_iS_S0_S0_S_S_S_S_ii,"a",@progbits
	.sectionflags	@""
	.align	4
.nv.constant0._Z12cache_kernelPiPlS_iS_S0_S0_S_S_S_S_ii:
	.zero		992


//--------------------- .nv.constant0._Z19addr_convert_kernelPlPiS0_iS0_S_S0_iii --------------------------
	.section	.nv.constant0._Z19addr_convert_kernelPlPiS0_iS0_S_S0_iii,"a",@progbits
	.sectionflags	@""
	.align	4
.nv.constant0._Z19addr_convert_kernelPlPiS0_iS0_S_S0_iii:
	.zero		964


//--------------------- SYMBOLS --------------------------

	.type		.nv.reservedSmem.offset0,@object
	.size		.nv.reservedSmem.offset0,0x4
